	.target	sm_100a

	.elftype	@"ET_EXEC"


//--------------------- .note.nv.tkinfo           --------------------------
	.section	.note.nv.tkinfo,"",@"SHT_NOTE"
	.sectionflags	@"SHF_NOTE_NV_TKINFO"
	.tkinfo
        /*0018*/ 	.word	0x00000002
        /*0030*/ 	.string	""
        /*0030*/ 	.string	"ptxas"
        /*0030*/ 	.string	"Cuda compilation tools, release 13.0, V13.0.88"
        /*0030*/ 	.string	"Build cuda_13.0.r13.0/compiler.36424714_0"
        /*0030*/ 	.string	"-arch sm_100a -m 64 "



//--------------------- .note.nv.cuinfo           --------------------------
	.section	.note.nv.cuinfo,"",@"SHT_NOTE"
	.sectionflags	@"SHF_NOTE_NV_CUINFO"
        /*0018*/ 	.short	0x0002
        /*001a*/ 	.short	0x0064
        /*001c*/ 	.short	0x0082
	.zero		2


//--------------------- .nv.info                  --------------------------
	.section	.nv.info,"",@"SHT_CUDA_INFO"
	.align	4


	//----- nvinfo : EIATTR_REGCOUNT
	.align		4
        /*0000*/ 	.byte	0x04, 0x2f
        /*0002*/ 	.short	(.L_19 - .L_18)
	.align		4
.L_18:
        /*0004*/ 	.word	index@(_ZN7cutlass13device_kernelINS_4gemm6kernel13GemmUniversalIN4cute5tupleIJiiiiEEENS1_10collective13CollectiveMmaINS1_35MainloopSm100TmaUmmaWarpSpecializedILi4ELi2ELi4ENS5_IJNS4_1CILi1EEENSA_ILi2EEESB_EEEEENS5_IJNSA_ILi128EEENSA_ILi64EEENSA_ILi32EEEEEENS_10bfloat16_tENS5_IJlSB_lEEESJ_SK_NS4_8TiledMMAINS4_8MMA_AtomIJNS4_20SM100_MMA_F16BF16_SSISJ_SJ_fLi128ELi64ELNS4_4UMMA5MajorE0ELSP_0ELNSO_7ScaleInE0ELSQ_0EEEEEENS4_6LayoutINS5_IJSB_SB_SB_EEENS5_IJNSA_ILi0EEESV_SV_EEEEENS5_IJNS4_10UnderscoreESY_SY_EEEEENS4_23SM90_TMA_LOAD_MULTICASTENS4_14ComposedLayoutINS4_7SwizzleILi2ELi4ELi3EEENS4_18smem_ptr_flag_bitsILi16EEENST_INS5_IJNSA_ILi8EEESH_EEENS5_IJSH_SB_EEEEEEEvNS4_8identityENS4_13SM90_TMA_LOADES1B_vS1C_EENS_8epilogue10collective18CollectiveEpilogueINS1F_23Sm100TmaWarpSpecializedILi3ELi2ELi32ELb1ELb0EEEJSI_NS5_IJNST_ISF_SB_EENST_ISH_SB_EEEEESJ_SK_SJ_SK_NS1F_6fusion15FusionCallbacksIS1J_NS1N_17LinearCombinationISJ_fSJ_fLNS_15FloatRoundStyleE2EEESI_S1M_JEEENS4_5SM1004TMEM4LOAD26SM100_TMEM_LOAD_32dp32b32xES1D_S1B_NS4_39AutoVectorizingCopyWithAssumedAlignmentILi128EEENS4_14SM90_TMA_STOREES1B_S1Y_S1Y_EEEvvEEEEvNT_6ParamsE)
        /*0008*/ 	.word	0x00000077


	//----- nvinfo : EIATTR_FRAME_SIZE
	.align		4
.L_19:
        /*000c*/ 	.byte	0x04, 0x11
        /*000e*/ 	.short	(.L_21 - .L_20)
	.align		4
.L_20:
        /*0010*/ 	.word	index@($__internal_2_$__cuda_sm10x_tcgen05_guardrail_trap_unallocated_columns_being_dealloced)
        /*0014*/ 	.word	0x00000000


	//----- nvinfo : EIATTR_FRAME_SIZE
	.align		4
.L_21:
        /*0018*/ 	.byte	0x04, 0x11
        /*001a*/ 	.short	(.L_23 - .L_22)
	.align		4
.L_22:
        /*001c*/ 	.word	index@($__internal_1_$__cuda_sm10x_tcgen05_guardrail_trap_phase_invalid_during_alloc)
        /*0020*/ 	.word	0x00000000


	//----- nvinfo : EIATTR_FRAME_SIZE
	.align		4
.L_23:
        /*0024*/ 	.byte	0x04, 0x11
        /*0026*/ 	.short	(.L_25 - .L_24)
	.align		4
.L_24:
        /*0028*/ 	.word	index@($__internal_0_$__cuda_sm10x_tcgen05_guardrail_trap_col_being_dealloced_not_returned_by_alloc)
        /*002c*/ 	.word	0x00000000


	//----- nvinfo : EIATTR_FRAME_SIZE
	.align		4
.L_25:
        /*0030*/ 	.byte	0x04, 0x11
        /*0032*/ 	.short	(.L_27 - .L_26)
	.align		4
.L_26:
        /*0034*/ 	.word	index@(_ZN7cutlass13device_kernelINS_4gemm6kernel13GemmUniversalIN4cute5tupleIJiiiiEEENS1_10collective13CollectiveMmaINS1_35MainloopSm100TmaUmmaWarpSpecializedILi4ELi2ELi4ENS5_IJNS4_1CILi1EEENSA_ILi2EEESB_EEEEENS5_IJNSA_ILi128EEENSA_ILi64EEENSA_ILi32EEEEEENS_10bfloat16_tENS5_IJlSB_lEEESJ_SK_NS4_8TiledMMAINS4_8MMA_AtomIJNS4_20SM100_MMA_F16BF16_SSISJ_SJ_fLi128ELi64ELNS4_4UMMA5MajorE0ELSP_0ELNSO_7ScaleInE0ELSQ_0EEEEEENS4_6LayoutINS5_IJSB_SB_SB_EEENS5_IJNSA_ILi0EEESV_SV_EEEEENS5_IJNS4_10UnderscoreESY_SY_EEEEENS4_23SM90_TMA_LOAD_MULTICASTENS4_14ComposedLayoutINS4_7SwizzleILi2ELi4ELi3EEENS4_18smem_ptr_flag_bitsILi16EEENST_INS5_IJNSA_ILi8EEESH_EEENS5_IJSH_SB_EEEEEEEvNS4_8identityENS4_13SM90_TMA_LOADES1B_vS1C_EENS_8epilogue10collective18CollectiveEpilogueINS1F_23Sm100TmaWarpSpecializedILi3ELi2ELi32ELb1ELb0EEEJSI_NS5_IJNST_ISF_SB_EENST_ISH_SB_EEEEESJ_SK_SJ_SK_NS1F_6fusion15FusionCallbacksIS1J_NS1N_17LinearCombinationISJ_fSJ_fLNS_15FloatRoundStyleE2EEESI_S1M_JEEENS4_5SM1004TMEM4LOAD26SM100_TMEM_LOAD_32dp32b32xES1D_S1B_NS4_39AutoVectorizingCopyWithAssumedAlignmentILi128EEENS4_14SM90_TMA_STOREES1B_S1Y_S1Y_EEEvvEEEEvNT_6ParamsE)
        /*0038*/ 	.word	0x00000000


	//----- nvinfo : EIATTR_MIN_STACK_SIZE
	.align		4
.L_27:
        /*003c*/ 	.byte	0x04, 0x12
        /*003e*/ 	.short	(.L_29 - .L_28)
	.align		4
.L_28:
        /*0040*/ 	.word	index@(_ZN7cutlass13device_kernelINS_4gemm6kernel13GemmUniversalIN4cute5tupleIJiiiiEEENS1_10collective13CollectiveMmaINS1_35MainloopSm100TmaUmmaWarpSpecializedILi4ELi2ELi4ENS5_IJNS4_1CILi1EEENSA_ILi2EEESB_EEEEENS5_IJNSA_ILi128EEENSA_ILi64EEENSA_ILi32EEEEEENS_10bfloat16_tENS5_IJlSB_lEEESJ_SK_NS4_8TiledMMAINS4_8MMA_AtomIJNS4_20SM100_MMA_F16BF16_SSISJ_SJ_fLi128ELi64ELNS4_4UMMA5MajorE0ELSP_0ELNSO_7ScaleInE0ELSQ_0EEEEEENS4_6LayoutINS5_IJSB_SB_SB_EEENS5_IJNSA_ILi0EEESV_SV_EEEEENS5_IJNS4_10UnderscoreESY_SY_EEEEENS4_23SM90_TMA_LOAD_MULTICASTENS4_14ComposedLayoutINS4_7SwizzleILi2ELi4ELi3EEENS4_18smem_ptr_flag_bitsILi16EEENST_INS5_IJNSA_ILi8EEESH_EEENS5_IJSH_SB_EEEEEEEvNS4_8identityENS4_13SM90_TMA_LOADES1B_vS1C_EENS_8epilogue10collective18CollectiveEpilogueINS1F_23Sm100TmaWarpSpecializedILi3ELi2ELi32ELb1ELb0EEEJSI_NS5_IJNST_ISF_SB_EENST_ISH_SB_EEEEESJ_SK_SJ_SK_NS1F_6fusion15FusionCallbacksIS1J_NS1N_17LinearCombinationISJ_fSJ_fLNS_15FloatRoundStyleE2EEESI_S1M_JEEENS4_5SM1004TMEM4LOAD26SM100_TMEM_LOAD_32dp32b32xES1D_S1B_NS4_39AutoVectorizingCopyWithAssumedAlignmentILi128EEENS4_14SM90_TMA_STOREES1B_S1Y_S1Y_EEEvvEEEEvNT_6ParamsE)
        /*0044*/ 	.word	0x00000000
.L_29:


//--------------------- .nv.compat                --------------------------
	.section	.nv.compat,"",@"SHT_CUDA_COMPAT_INFO"
	.align	4
        /*0000*/ 	.byte	0x02, 0x09, 0x01, 0x00, 0x02, 0x02, 0x02, 0x00, 0x02, 0x05, 0x05, 0x00, 0x03, 0x07, 0x01, 0x01
        /*0010*/ 	.byte	0x02, 0x03, 0x01, 0x00, 0x02, 0x06, 0x01, 0x00, 0x04, 0x0b, 0x08, 0x00, 0x09, 0x00, 0x00, 0x00
        /*0020*/ 	.byte	0x00, 0x00, 0x00, 0x00


//--------------------- .nv.info._ZN7cutlass13device_kernelINS_4gemm6kernel13GemmUniversalIN4cute5tupleIJiiiiEEENS1_10collective13CollectiveMmaINS1_35MainloopSm100TmaUmmaWarpSpecializedILi4ELi2ELi4ENS5_IJNS4_1CILi1EEENSA_ILi2EEESB_EEEEENS5_IJNSA_ILi128EEENSA_ILi64EEENSA_ILi32EEEEEENS_10bfloat16_tENS5_IJlSB_lEEESJ_SK_NS4_8TiledMMAINS4_8MMA_AtomIJNS4_20SM100_MMA_F16BF16_SSISJ_SJ_fLi128ELi64ELNS4_4UMMA5MajorE0ELSP_0ELNSO_7ScaleInE0ELSQ_0EEEEEENS4_6LayoutINS5_IJSB_SB_SB_EEENS5_IJNSA_ILi0EEESV_SV_EEEEENS5_IJNS4_10UnderscoreESY_SY_EEEEENS4_23SM90_TMA_LOAD_MULTICASTENS4_14ComposedLayoutINS4_7SwizzleILi2ELi4ELi3EEENS4_18smem_ptr_flag_bitsILi16EEENST_INS5_IJNSA_ILi8EEESH_EEENS5_IJSH_SB_EEEEEEEvNS4_8identityENS4_13SM90_TMA_LOADES1B_vS1C_EENS_8epilogue10collective18CollectiveEpilogueINS1F_23Sm100TmaWarpSpecializedILi3ELi2ELi32ELb1ELb0EEEJSI_NS5_IJNST_ISF_SB_EENST_ISH_SB_EEEEESJ_SK_SJ_SK_NS1F_6fusion15FusionCallbacksIS1J_NS1N_17LinearCombinationISJ_fSJ_fLNS_15FloatRoundStyleE2EEESI_S1M_JEEENS4_5SM1004TMEM4LOAD26SM100_TMEM_LOAD_32dp32b32xES1D_S1B_NS4_39AutoVectorizingCopyWithAssumedAlignmentILi128EEENS4_14SM90_TMA_STOREES1B_S1Y_S1Y_EEEvvEEEEvNT_6ParamsE --------------------------
	.section	.nv.info._ZN7cutlass13device_kernelINS_4gemm6kernel13GemmUniversalIN4cute5tupleIJiiiiEEENS1_10collective13CollectiveMmaINS1_35MainloopSm100TmaUmmaWarpSpecializedILi4ELi2ELi4ENS5_IJNS4_1CILi1EEENSA_ILi2EEESB_EEEEENS5_IJNSA_ILi128EEENSA_ILi64EEENSA_ILi32EEEEEENS_10bfloat16_tENS5_IJlSB_lEEESJ_SK_NS4_8TiledMMAINS4_8MMA_AtomIJNS4_20SM100_MMA_F16BF16_SSISJ_SJ_fLi128ELi64ELNS4_4UMMA5MajorE0ELSP_0ELNSO_7ScaleInE0ELSQ_0EEEEEENS4_6LayoutINS5_IJSB_SB_SB_EEENS5_IJNSA_ILi0EEESV_SV_EEEEENS5_IJNS4_10UnderscoreESY_SY_EEEEENS4_23SM90_TMA_LOAD_MULTICASTENS4_14ComposedLayoutINS4_7SwizzleILi2ELi4ELi3EEENS4_18smem_ptr_flag_bitsILi16EEENST_INS5_IJNSA_ILi8EEESH_EEENS5_IJSH_SB_EEEEEEEvNS4_8identityENS4_13SM90_TMA_LOADES1B_vS1C_EENS_8epilogue10collective18CollectiveEpilogueINS1F_23Sm100TmaWarpSpecializedILi3ELi2ELi32ELb1ELb0EEEJSI_NS5_IJNST_ISF_SB_EENST_ISH_SB_EEEEESJ_SK_SJ_SK_NS1F_6fusion15FusionCallbacksIS1J_NS1N_17LinearCombinationISJ_fSJ_fLNS_15FloatRoundStyleE2EEESI_S1M_JEEENS4_5SM1004TMEM4LOAD26SM100_TMEM_LOAD_32dp32b32xES1D_S1B_NS4_39AutoVectorizingCopyWithAssumedAlignmentILi128EEENS4_14SM90_TMA_STOREES1B_S1Y_S1Y_EEEvvEEEEvNT_6ParamsE,"",@"SHT_CUDA_INFO"
	.sectionflags	@""
	.align	4


	//----- nvinfo : EIATTR_CUDA_API_VERSION
	.align		4
        /*0000*/ 	.byte	0x04, 0x37
        /*0002*/ 	.short	(.L_31 - .L_30)
.L_30:
        /*0004*/ 	.word	0x00000082


	//----- nvinfo : EIATTR_KPARAM_INFO
	.align		4
.L_31:
        /*0008*/ 	.byte	0x04, 0x17
        /*000a*/ 	.short	(.L_33 - .L_32)
.L_32:
        /*000c*/ 	.word	0x00000000
        /*0010*/ 	.short	0x0000
        /*0012*/ 	.short	0x0000
        /*0014*/ 	.byte	0x00, 0xf0, 0x01, 0x20


	//----- nvinfo : EIATTR_AT_ENTRY_FRAGMENTS
	.align		4
.L_33:
        /*0018*/ 	.byte	0x04, 0x4f
        /*001a*/ 	.short	(.L_35 - .L_34)


	//   ....[0]....
.L_34:
        /*001c*/ 	.word	0x00000006


	//----- nvinfo : EIATTR_RESERVED_SMEM_USED
	.align		4
.L_35:
        /*0020*/ 	.byte	0x01, 0x41
	.zero		2


	//----- nvinfo : EIATTR_SPARSE_MMA_MASK
	.align		4
        /*0024*/ 	.byte	0x03, 0x50
        /*0026*/ 	.short	0x0000


	//----- nvinfo : EIATTR_TCGEN05_1CTA_USED
	.align		4
        /*0028*/ 	.byte	0x01, 0x51
	.zero		2


	//----- nvinfo : EIATTR_MAXREG_COUNT
	.align		4
        /*002c*/ 	.byte	0x03, 0x1b
        /*002e*/ 	.short	0x00ff


	//----- nvinfo : EIATTR_NUM_BARRIERS
	.align		4
        /*0030*/ 	.byte	0x02, 0x4c
        /*0032*/ 	.byte	0x07
	.zero		1


	//----- nvinfo : EIATTR_EXTERNS
	.align		4
        /*0034*/ 	.byte	0x04, 0x0f
        /*0036*/ 	.short	(.L_37 - .L_36)


	//   ....[0]....
	.align		4
.L_36:
        /*0038*/ 	.word	index@(__assertfail)


	//----- nvinfo : EIATTR_MERCURY_ISA_VERSION
	.align		4
.L_37:
        /*003c*/ 	.byte	0x03, 0x5f
        /*003e*/ 	.short	0x0101


	//----- nvinfo : EIATTR_INT_WARP_WIDE_INSTR_OFFSETS
	.align		4
        /*0040*/ 	.byte	0x04, 0x31
        /*0042*/ 	.short	(.L_39 - .L_38)


	//   ....[0]....
.L_38:
        /*0044*/ 	.word	0x00003be0


	//   ....[1]....
        /*0048*/ 	.word	0x00003c00


	//   ....[2]....
        /*004c*/ 	.word	0x00003c30


	//   ....[3]....
        /*0050*/ 	.word	0x00004810


	//   ....[4]....
        /*0054*/ 	.word	0x00004890


	//   ....[5]....
        /*0058*/ 	.word	0x000049a0


	//   ....[6]....
        /*005c*/ 	.word	0x00004ab0


	//----- nvinfo : EIATTR_COOP_GROUP_MASK_REGIDS
	.align		4
.L_39:
        /*0060*/ 	.byte	0x04, 0x29
        /*0062*/ 	.short	(.L_41 - .L_40)


	//   ....[0]....
.L_40:
        /*0064*/ 	.word	0xffffffff


	//   ....[1]....
        /*0068*/ 	.word	0xffffffff


	//   ....[2]....
        /*006c*/ 	.word	0xffffffff


	//   ....[3]....
        /*0070*/ 	.word	0xffffffff


	//   ....[4]....
        /*0074*/ 	.word	0xffffffff


	//   ....[5]....
        /*0078*/ 	.word	0xffffffff


	//   ....[6]....
        /*007c*/ 	.word	0xffffffff


	//   ....[7]....
        /*0080*/ 	.word	0xffffffff


	//   ....[8]....
        /*0084*/ 	.word	0xffffffff


	//   ....[9]....
        /*0088*/ 	.word	0xffffffff


	//   ....[10]....
        /*008c*/ 	.word	0xffffffff


	//   ....[11]....
        /*0090*/ 	.word	0xffffffff


	//   ....[12]....
        /*0094*/ 	.word	0xffffffff


	//   ....[13]....
        /*0098*/ 	.word	0xffffffff


	//----- nvinfo : EIATTR_COOP_GROUP_INSTR_OFFSETS
	.align		4
.L_41:
        /*009c*/ 	.byte	0x04, 0x28
        /*009e*/ 	.short	(.L_43 - .L_42)


	//   ....[0]....
.L_42:
        /*00a0*/ 	.word	0x00000080


	//   ....[1]....
        /*00a4*/ 	.word	0x000004f0


	//   ....[2]....
        /*00a8*/ 	.word	0x000006a0


	//   ....[3]....
        /*00ac*/ 	.word	0x00000820


	//   ....[4]....
        /*00b0*/ 	.word	0x00000920


	//   ....[5]....
        /*00b4*/ 	.word	0x00000a90


	//   ....[6]....
        /*00b8*/ 	.word	0x00000c30


	//   ....[7]....
        /*00bc*/ 	.word	0x00000de0


	//   ....[8]....
        /*00c0*/ 	.word	0x00002020


	//   ....[9]....
        /*00c4*/ 	.word	0x00002f10


	//   ....[10]....
        /*00c8*/ 	.word	0x00003120


	//   ....[11]....
        /*00cc*/ 	.word	0x00003150


	//   ....[12]....
        /*00d0*/ 	.word	0x00003ac0


	//   ....[13]....
        /*00d4*/ 	.word	0x00003cf0


	//----- nvinfo : EIATTR_VRC_CTA_INIT_COUNT
	.align		4
.L_43:
        /*00d8*/ 	.byte	0x02, 0x4a
        /*00da*/ 	.byte	0x80
	.zero		1


	//----- nvinfo : EIATTR_SYSCALL_OFFSETS
	.align		4
        /*00dc*/ 	.byte	0x04, 0x46
        /*00de*/ 	.short	(.L_45 - .L_44)


	//   ....[0]....
.L_44:
        /*00e0*/ 	.word	0x000057a0


	//   ....[1]....
        /*00e4*/ 	.word	0x00005890


	//   ....[2]....
        /*00e8*/ 	.word	0x00006130


	//   ....[3]....
        /*00ec*/ 	.word	0x00006e00


	//----- nvinfo : EIATTR_MBARRIER_INSTR_OFFSETS
	.align		4
.L_45:
        /*00f0*/ 	.byte	0x04, 0x39
        /*00f2*/ 	.short	(.L_47 - .L_46)


	//   ....[0]....
.L_46:
        /*00f4*/ 	.word	0x00000610
        /*00f8*/ 	.word	0x000000ff
        /*00fc*/ 	.word	0x00000000
        /*0100*/ 	.short	0x0100
        /*0102*/ 	.byte	0x04
	.zero		1


	//   ....[1]....
        /*0104*/ 	.word	0x00000620
        /*0108*/ 	.word	0x000000ff
        /*010c*/ 	.word	0x00000020
        /*0110*/ 	.short	0x0100
        /*0112*/ 	.byte	0x04
	.zero		1


	//   ....[2]....
        /*0114*/ 	.word	0x00000630
        /*0118*/ 	.word	0x000000ff
        /*011c*/ 	.word	0x00000008
        /*0120*/ 	.short	0x0100
        /*0122*/ 	.byte	0x04
	.zero		1


	//   ....[3]....
        /*0124*/ 	.word	0x00000640
        /*0128*/ 	.word	0x000000ff
        /*012c*/ 	.word	0x00000028
        /*0130*/ 	.short	0x0100
        /*0132*/ 	.byte	0x04
	.zero		1


	//   ....[4]....
        /*0134*/ 	.word	0x00000650
        /*0138*/ 	.word	0x000000ff
        /*013c*/ 	.word	0x00000010
        /*0140*/ 	.short	0x0100
        /*0142*/ 	.byte	0x04
	.zero		1


	//   ....[5]....
        /*0144*/ 	.word	0x00000660
        /*0148*/ 	.word	0x000000ff
        /*014c*/ 	.word	0x00000030
        /*0150*/ 	.short	0x0100
        /*0152*/ 	.byte	0x04
	.zero		1


	//   ....[6]....
        /*0154*/ 	.word	0x00000670
        /*0158*/ 	.word	0x000000ff
        /*015c*/ 	.word	0x00000018
        /*0160*/ 	.short	0x0100
        /*0162*/ 	.byte	0x04
	.zero		1


	//   ....[7]....
        /*0164*/ 	.word	0x00000680
        /*0168*/ 	.word	0x000000ff
        /*016c*/ 	.word	0x00000038
        /*0170*/ 	.short	0x0100
        /*0172*/ 	.byte	0x04
	.zero		1


	//   ....[8]....
        /*0174*/ 	.word	0x000007b0
        /*0178*/ 	.word	0x000000ff
        /*017c*/ 	.word	0x00000040
        /*0180*/ 	.short	0x0100
        /*0182*/ 	.byte	0x04
	.zero		1


	//   ....[9]....
        /*0184*/ 	.word	0x000007c0
        /*0188*/ 	.word	0x000000ff
        /*018c*/ 	.word	0x00000058
        /*0190*/ 	.short	0x0100
        /*0192*/ 	.byte	0x04
	.zero		1


	//   ....[10]....
        /*0194*/ 	.word	0x000007d0
        /*0198*/ 	.word	0x000000ff
        /*019c*/ 	.word	0x00000048
        /*01a0*/ 	.short	0x0100
        /*01a2*/ 	.byte	0x04
	.zero		1


	//   ....[11]....
        /*01a4*/ 	.word	0x000007e0
        /*01a8*/ 	.word	0x000000ff
        /*01ac*/ 	.word	0x00000060
        /*01b0*/ 	.short	0x0100
        /*01b2*/ 	.byte	0x04
	.zero		1


	//   ....[12]....
        /*01b4*/ 	.word	0x000007f0
        /*01b8*/ 	.word	0x000000ff
        /*01bc*/ 	.word	0x00000050
        /*01c0*/ 	.short	0x0100
        /*01c2*/ 	.byte	0x04
	.zero		1


	//   ....[13]....
        /*01c4*/ 	.word	0x00000800
        /*01c8*/ 	.word	0x000000ff
        /*01cc*/ 	.word	0x00000068
        /*01d0*/ 	.short	0x0100
        /*01d2*/ 	.byte	0x04
	.zero		1


	//   ....[14]....
        /*01d4*/ 	.word	0x000008f0
        /*01d8*/ 	.word	0x000000ff
        /*01dc*/ 	.word	0x00000070
        /*01e0*/ 	.short	0x0100
        /*01e2*/ 	.byte	0x06
	.zero		1


	//   ....[15]....
        /*01e4*/ 	.word	0x00000900
        /*01e8*/ 	.word	0x000000ff
        /*01ec*/ 	.word	0x00000078
        /*01f0*/ 	.short	0x0100
        /*01f2*/ 	.byte	0x06
	.zero		1


	//   ....[16]....
        /*01f4*/ 	.word	0x00000a40
        /*01f8*/ 	.word	0x000000ff
        /*01fc*/ 	.word	0x00000080
        /*0200*/ 	.short	0x0100
        /*0202*/ 	.byte	0x06
	.zero		1


	//   ....[17]....
        /*0204*/ 	.word	0x00000a50
        /*0208*/ 	.word	0x000000ff
        /*020c*/ 	.word	0x00000090
        /*0210*/ 	.short	0x0100
        /*0212*/ 	.byte	0x06
	.zero		1


	//   ....[18]....
        /*0214*/ 	.word	0x00000a60
        /*0218*/ 	.word	0x000000ff
        /*021c*/ 	.word	0x00000088
        /*0220*/ 	.short	0x0100
        /*0222*/ 	.byte	0x06
	.zero		1


	//   ....[19]....
        /*0224*/ 	.word	0x00000a70
        /*0228*/ 	.word	0x000000ff
        /*022c*/ 	.word	0x00000098
        /*0230*/ 	.short	0x0100
        /*0232*/ 	.byte	0x06
	.zero		1


	//   ....[20]....
        /*0234*/ 	.word	0x00000ba0
        /*0238*/ 	.word	0x000000ff
        /*023c*/ 	.word	0x000000a0
        /*0240*/ 	.short	0x0100
        /*0242*/ 	.byte	0x04
	.zero		1


	//   ....[21]....
        /*0244*/ 	.word	0x00000bb0
        /*0248*/ 	.word	0x000000ff
        /*024c*/ 	.word	0x000000c0
        /*0250*/ 	.short	0x0100
        /*0252*/ 	.byte	0x04
	.zero		1


	//   ....[22]....
        /*0254*/ 	.word	0x00000bc0
        /*0258*/ 	.word	0x000000ff
        /*025c*/ 	.word	0x000000a8
        /*0260*/ 	.short	0x0100
        /*0262*/ 	.byte	0x04
	.zero		1


	//   ....[23]....
        /*0264*/ 	.word	0x00000bd0
        /*0268*/ 	.word	0x000000ff
        /*026c*/ 	.word	0x000000c8
        /*0270*/ 	.short	0x0100
        /*0272*/ 	.byte	0x04
	.zero		1


	//   ....[24]....
        /*0274*/ 	.word	0x00000be0
        /*0278*/ 	.word	0x000000ff
        /*027c*/ 	.word	0x000000b0
        /*0280*/ 	.short	0x0100
        /*0282*/ 	.byte	0x04
	.zero		1


	//   ....[25]....
        /*0284*/ 	.word	0x00000bf0
        /*0288*/ 	.word	0x000000ff
        /*028c*/ 	.word	0x000000d0
        /*0290*/ 	.short	0x0100
        /*0292*/ 	.byte	0x04
	.zero		1


	//   ....[26]....
        /*0294*/ 	.word	0x00000c00
        /*0298*/ 	.word	0x000000ff
        /*029c*/ 	.word	0x000000b8
        /*02a0*/ 	.short	0x0100
        /*02a2*/ 	.byte	0x04
	.zero		1


	//   ....[27]....
        /*02a4*/ 	.word	0x00000c10
        /*02a8*/ 	.word	0x000000ff
        /*02ac*/ 	.word	0x000000d8
        /*02b0*/ 	.short	0x0100
        /*02b2*/ 	.byte	0x04
	.zero		1


	//   ....[28]....
        /*02b4*/ 	.word	0x00000d00
        /*02b8*/ 	.word	0x000000ff
        /*02bc*/ 	.word	0x000000e0
        /*02c0*/ 	.short	0x0100
        /*02c2*/ 	.byte	0x04
	.zero		1


	//   ....[29]....
        /*02c4*/ 	.word	0x00000d10
        /*02c8*/ 	.word	0x000000ff
        /*02cc*/ 	.word	0x000000f0
        /*02d0*/ 	.short	0x0100
        /*02d2*/ 	.byte	0x04
	.zero		1


	//   ....[30]....
        /*02d4*/ 	.word	0x00000d20
        /*02d8*/ 	.word	0x000000ff
        /*02dc*/ 	.word	0x000000e8
        /*02e0*/ 	.short	0x0100
        /*02e2*/ 	.byte	0x04
	.zero		1


	//   ....[31]....
        /*02e4*/ 	.word	0x00000d30
        /*02e8*/ 	.word	0x000000ff
        /*02ec*/ 	.word	0x000000f8
        /*02f0*/ 	.short	0x0100
        /*02f2*/ 	.byte	0x04
	.zero		1


	//   ....[32]....
        /*02f4*/ 	.word	0x000018c0
        /*02f8*/ 	.word	0x00000000
        /*02fc*/ 	.word	0x000000f0
        /*0300*/ 	.short	0x010a
        /*0302*/ 	.byte	0xff
	.zero		1


	//   ....[33]....
        /*0304*/ 	.word	0x000018e0
        /*0308*/ 	.word	0x00000000
        /*030c*/ 	.word	0x000000e0
        /*0310*/ 	.short	0x0101
        /*0312*/ 	.byte	0xff
	.zero		1


	//   ....[34]....
        /*0314*/ 	.word	0x000019a0
        /*0318*/ 	.word	0x000000ff
        /*031c*/ 	.word	0x00000020
        /*0320*/ 	.short	0x010a
        /*0322*/ 	.byte	0x04
	.zero		1


	//   ....[35]....
        /*0324*/ 	.word	0x00001a20
        /*0328*/ 	.word	0x000000ff
        /*032c*/ 	.word	0x00000020
        /*0330*/ 	.short	0x010a
        /*0332*/ 	.byte	0x21
	.zero		1


	//   ....[36]....
        /*0334*/ 	.word	0x00001bc0
        /*0338*/ 	.word	0x000000ff
        /*033c*/ 	.word	0x00000020
        /*0340*/ 	.short	0x010a
        /*0342*/ 	.byte	0x07
	.zero		1


	//   ....[37]....
        /*0344*/ 	.word	0x00001ce0
        /*0348*/ 	.word	0x000000ff
        /*034c*/ 	.word	0x00000078
        /*0350*/ 	.short	0x0101
        /*0352*/ 	.byte	0x0d
	.zero		1


	//   ....[38]....
        /*0354*/ 	.word	0x00001d00
        /*0358*/ 	.word	0x000000ff
        /*035c*/ 	.word	0x00000020
        /*0360*/ 	.short	0x010a
        /*0362*/ 	.byte	0x04
	.zero		1


	//   ....[39]....
        /*0364*/ 	.word	0x00001d80
        /*0368*/ 	.word	0x000000ff
        /*036c*/ 	.word	0x00000020
        /*0370*/ 	.short	0x010a
        /*0372*/ 	.byte	0x11
	.zero		1


	//   ....[40]....
        /*0374*/ 	.word	0x00001f10
        /*0378*/ 	.word	0x000000ff
        /*037c*/ 	.word	0x00000020
        /*0380*/ 	.short	0x010a
        /*0382*/ 	.byte	0x06
	.zero		1


	//   ....[41]....
        /*0384*/ 	.word	0x00002050
        /*0388*/ 	.word	0x00000003
        /*038c*/ 	.word	0x00000080
        /*0390*/ 	.short	0x010a
        /*0392*/ 	.byte	0xff
	.zero		1


	//   ....[42]....
        /*0394*/ 	.word	0x000021a0
        /*0398*/ 	.word	0x00000000
        /*039c*/ 	.word	0x00000000
        /*03a0*/ 	.short	0x0101
        /*03a2*/ 	.byte	0xff
	.zero		1


	//   ....[43]....
        /*03a4*/ 	.word	0x00002760
        /*03a8*/ 	.word	0x000000ff
        /*03ac*/ 	.word	0x00000000
        /*03b0*/ 	.short	0x010a
        /*03b2*/ 	.byte	0x04
	.zero		1


	//   ....[44]....
        /*03b4*/ 	.word	0x000027f0
        /*03b8*/ 	.word	0x000000ff
        /*03bc*/ 	.word	0x00000000
        /*03c0*/ 	.short	0x010a
        /*03c2*/ 	.byte	0x05
	.zero		1


	//   ....[45]....
        /*03c4*/ 	.word	0x00002880
        /*03c8*/ 	.word	0x000000ff
        /*03cc*/ 	.word	0x00000000
        /*03d0*/ 	.short	0x010a
        /*03d2*/ 	.byte	0x05
	.zero		1


	//   ....[46]....
        /*03d4*/ 	.word	0x00002920
        /*03d8*/ 	.word	0x00000000
        /*03dc*/ 	.word	0x00000000
        /*03e0*/ 	.short	0x010a
        /*03e2*/ 	.byte	0xff
	.zero		1


	//   ....[47]....
        /*03e4*/ 	.word	0x00002a60
        /*03e8*/ 	.word	0x00000002
        /*03ec*/ 	.word	0x000000e0
        /*03f0*/ 	.short	0x010a
        /*03f2*/ 	.byte	0xff
	.zero		1


	//   ....[48]....
        /*03f4*/ 	.word	0x00002ac0
        /*03f8*/ 	.word	0x00000004
        /*03fc*/ 	.word	0x00000000
        /*0400*/ 	.short	0x0101
        /*0402*/ 	.byte	0xff
	.zero		1


	//   ....[49]....
        /*0404*/ 	.word	0x00002ae0
        /*0408*/ 	.word	0x000000ff
        /*040c*/ 	.word	0x00000090
        /*0410*/ 	.short	0x010a
        /*0412*/ 	.byte	0x04
	.zero		1


	//   ....[50]....
        /*0414*/ 	.word	0x00002c00
        /*0418*/ 	.word	0x00000002
        /*041c*/ 	.word	0x00000080
        /*0420*/ 	.short	0x010a
        /*0422*/ 	.byte	0xff
	.zero		1


	//   ....[51]....
        /*0424*/ 	.word	0x00002d10
        /*0428*/ 	.word	0x00000002
        /*042c*/ 	.word	0x00000000
        /*0430*/ 	.short	0x0101
        /*0432*/ 	.byte	0xff
	.zero		1


	//   ....[52]....
        /*0434*/ 	.word	0x00002da0
        /*0438*/ 	.word	0x000000ff
        /*043c*/ 	.word	0x00000090
        /*0440*/ 	.short	0x0106
        /*0442*/ 	.byte	0x04
	.zero		1


	//   ....[53]....
        /*0444*/ 	.word	0x00002dc0
        /*0448*/ 	.word	0x000000ff
        /*044c*/ 	.word	0x00000090
        /*0450*/ 	.short	0x010a
        /*0452*/ 	.byte	0x04
	.zero		1


	//   ....[54]....
        /*0454*/ 	.word	0x00002e50
        /*0458*/ 	.word	0x000000ff
        /*045c*/ 	.word	0x00000090
        /*0460*/ 	.short	0x0106
        /*0462*/ 	.byte	0x07
	.zero		1


	//   ....[55]....
        /*0464*/ 	.word	0x00002e90
        /*0468*/ 	.word	0x00000000
        /*046c*/ 	.word	0x00000090
        /*0470*/ 	.short	0x010a
        /*0472*/ 	.byte	0xff
	.zero		1


	//   ....[56]....
        /*0474*/ 	.word	0x000033b0
        /*0478*/ 	.word	0x00000000
        /*047c*/ 	.word	0x00000080
        /*0480*/ 	.short	0x010a
        /*0482*/ 	.byte	0xff
	.zero		1


	//   ....[57]....
        /*0484*/ 	.word	0x000034c0
        /*0488*/ 	.word	0x00000003
        /*048c*/ 	.word	0x00000000
        /*0490*/ 	.short	0x0101
        /*0492*/ 	.byte	0xff
	.zero		1


	//   ....[58]....
        /*0494*/ 	.word	0x000034d0
        /*0498*/ 	.word	0x000000ff
        /*049c*/ 	.word	0x00000000
        /*04a0*/ 	.short	0x010a
        /*04a2*/ 	.byte	0x04
	.zero		1


	//   ....[59]....
        /*04a4*/ 	.word	0x000034f0
        /*04a8*/ 	.word	0x000000ff
        /*04ac*/ 	.word	0x000000c0
        /*04b0*/ 	.short	0x010a
        /*04b2*/ 	.byte	0x16
	.zero		1


	//   ....[60]....
        /*04b4*/ 	.word	0x000035c0
        /*04b8*/ 	.word	0x000000ff
        /*04bc*/ 	.word	0x00000000
        /*04c0*/ 	.short	0x010a
        /*04c2*/ 	.byte	0x05
	.zero		1


	//   ....[61]....
        /*04c4*/ 	.word	0x00003700
        /*04c8*/ 	.word	0x000000ff
        /*04cc*/ 	.word	0x00000000
        /*04d0*/ 	.short	0x010a
        /*04d2*/ 	.byte	0x04
	.zero		1


	//   ....[62]....
        /*04d4*/ 	.word	0x000038f0
        /*04d8*/ 	.word	0x000000ff
        /*04dc*/ 	.word	0x00000000
        /*04e0*/ 	.short	0x010a
        /*04e2*/ 	.byte	0x04
	.zero		1


	//   ....[63]....
        /*04e4*/ 	.word	0x00003980
        /*04e8*/ 	.word	0x000000ff
        /*04ec*/ 	.word	0x00000000
        /*04f0*/ 	.short	0x010a
        /*04f2*/ 	.byte	0x05
	.zero		1


	//   ....[64]....
        /*04f4*/ 	.word	0x00003a10
        /*04f8*/ 	.word	0x000000ff
        /*04fc*/ 	.word	0x00000000
        /*0500*/ 	.short	0x010a
        /*0502*/ 	.byte	0x05
	.zero		1


	//   ....[65]....
        /*0504*/ 	.word	0x00003aa0
        /*0508*/ 	.word	0x000000ff
        /*050c*/ 	.word	0x00000000
        /*0510*/ 	.short	0x010a
        /*0512*/ 	.byte	0x04
	.zero		1


	//   ....[66]....
        /*0514*/ 	.word	0x00003f40
        /*0518*/ 	.word	0x0000000c
        /*051c*/ 	.word	0x00000080
        /*0520*/ 	.short	0x010a
        /*0522*/ 	.byte	0xff
	.zero		1


	//   ....[67]....
        /*0524*/ 	.word	0x000040b0
        /*0528*/ 	.word	0x00000000
        /*052c*/ 	.word	0x00000000
        /*0530*/ 	.short	0x0101
        /*0532*/ 	.byte	0xff
	.zero		1


	//   ....[68]....
        /*0534*/ 	.word	0x00004530
        /*0538*/ 	.word	0x000000ff
        /*053c*/ 	.word	0x00000078
        /*0540*/ 	.short	0x010a
        /*0542*/ 	.byte	0x18
	.zero		1


	//   ....[69]....
        /*0544*/ 	.word	0x000046f0
        /*0548*/ 	.word	0x000000ff
        /*054c*/ 	.word	0x00000058
        /*0550*/ 	.short	0x010a
        /*0552*/ 	.byte	0x04
	.zero		1


	//   ....[70]....
        /*0554*/ 	.word	0x000048d0
        /*0558*/ 	.word	0x000000ff
        /*055c*/ 	.word	0x00000040
        /*0560*/ 	.short	0x010b
        /*0562*/ 	.byte	0x04
	.zero		1


	//   ....[71]....
        /*0564*/ 	.word	0x000048e0
        /*0568*/ 	.word	0x000000ff
        /*056c*/ 	.word	0x00000000
        /*0570*/ 	.short	0x0101
        /*0572*/ 	.byte	0x14
	.zero		1


	//   ....[72]....
        /*0574*/ 	.word	0x000048f0
        /*0578*/ 	.word	0x000000ff
        /*057c*/ 	.word	0x00000058
        /*0580*/ 	.short	0x010a
        /*0582*/ 	.byte	0x05
	.zero		1


	//   ....[73]....
        /*0584*/ 	.word	0x00004af0
        /*0588*/ 	.word	0x000000ff
        /*058c*/ 	.word	0x00000040
        /*0590*/ 	.short	0x010b
        /*0592*/ 	.byte	0x05
	.zero		1


	//   ....[74]....
        /*0594*/ 	.word	0x00004b00
        /*0598*/ 	.word	0x000000ff
        /*059c*/ 	.word	0x00000000
        /*05a0*/ 	.short	0x0101
        /*05a2*/ 	.byte	0x04
	.zero		1


	//   ....[75]....
        /*05a4*/ 	.word	0x00004ba0
        /*05a8*/ 	.word	0x000000ff
        /*05ac*/ 	.word	0x00000000
        /*05b0*/ 	.short	0x010a
        /*05b2*/ 	.byte	0x04
	.zero		1


	//   ....[76]....
        /*05b4*/ 	.word	0x00004c30
        /*05b8*/ 	.word	0x000000ff
        /*05bc*/ 	.word	0x00000000
        /*05c0*/ 	.short	0x010a
        /*05c2*/ 	.byte	0x05
	.zero		1


	//   ....[77]....
        /*05c4*/ 	.word	0x00004cd0
        /*05c8*/ 	.word	0x00000000
        /*05cc*/ 	.word	0x00000000
        /*05d0*/ 	.short	0x010a
        /*05d2*/ 	.byte	0xff
	.zero		1


	//   ....[78]....
        /*05d4*/ 	.word	0x00005030
        /*05d8*/ 	.word	0x00000003
        /*05dc*/ 	.word	0x00000080
        /*05e0*/ 	.short	0x010a
        /*05e2*/ 	.byte	0xff
	.zero		1


	//   ....[79]....
        /*05e4*/ 	.word	0x000051b0
        /*05e8*/ 	.word	0x00000000
        /*05ec*/ 	.word	0x00000000
        /*05f0*/ 	.short	0x0101
        /*05f2*/ 	.byte	0xff
	.zero		1


	//   ....[80]....
        /*05f4*/ 	.word	0x00005d80
        /*05f8*/ 	.word	0x00000000
        /*05fc*/ 	.word	0x00000040
        /*0600*/ 	.short	0x010a
        /*0602*/ 	.byte	0xff
	.zero		1


	//   ....[81]....
        /*0604*/ 	.word	0x00005df0
        /*0608*/ 	.word	0x00000066
        /*060c*/ 	.word	0x000000a0
        /*0610*/ 	.short	0x010a
        /*0612*/ 	.byte	0xff
	.zero		1


	//   ....[82]....
        /*0614*/ 	.word	0x00005ee0
        /*0618*/ 	.word	0x00000000
        /*061c*/ 	.word	0x00000040
        /*0620*/ 	.short	0x010a
        /*0622*/ 	.byte	0xff
	.zero		1


	//   ....[83]....
        /*0624*/ 	.word	0x00006010
        /*0628*/ 	.word	0x00000066
        /*062c*/ 	.word	0x000000a0
        /*0630*/ 	.short	0x010a
        /*0632*/ 	.byte	0xff
	.zero		1


	//   ....[84]....
        /*0634*/ 	.word	0x00006b40
        /*0638*/ 	.word	0x00000000
        /*063c*/ 	.word	0x00000000
        /*0640*/ 	.short	0x0101
        /*0642*/ 	.byte	0xff
	.zero		1


	//   ....[85]....
        /*0644*/ 	.word	0x00006b50
        /*0648*/ 	.word	0x00000003
        /*064c*/ 	.word	0x00000040
        /*0650*/ 	.short	0x010a
        /*0652*/ 	.byte	0xff
	.zero		1


	//   ....[86]....
        /*0654*/ 	.word	0x00006c20
        /*0658*/ 	.word	0x00000003
        /*065c*/ 	.word	0x00000040
        /*0660*/ 	.short	0x010a
        /*0662*/ 	.byte	0xff
	.zero		1


	//   ....[87]....
        /*0664*/ 	.word	0x00007110
        /*0668*/ 	.word	0x000000ff
        /*066c*/ 	.word	0x00000000
        /*0670*/ 	.short	0x0101
        /*0672*/ 	.byte	0x05
	.zero		1


	//   ....[88]....
        /*0674*/ 	.word	0x000078e0
        /*0678*/ 	.word	0x00000002
        /*067c*/ 	.word	0x00000000
        /*0680*/ 	.short	0x0101
        /*0682*/ 	.byte	0xff
	.zero		1


	//   ....[89]....
        /*0684*/ 	.word	0x00007ba0
        /*0688*/ 	.word	0x000000ff
        /*068c*/ 	.word	0x00000000
        /*0690*/ 	.short	0x0101
        /*0692*/ 	.byte	0x04
	.zero		1


	//   ....[90]....
        /*0694*/ 	.word	0x00007bc0
        /*0698*/ 	.word	0x00000000
        /*069c*/ 	.word	0x000000f0
        /*06a0*/ 	.short	0x010a
        /*06a2*/ 	.byte	0xff
	.zero		1


	//   ....[91]....
        /*06a4*/ 	.word	0x00007c20
        /*06a8*/ 	.word	0x00000000
        /*06ac*/ 	.word	0x00000020
        /*06b0*/ 	.short	0x010a
        /*06b2*/ 	.byte	0xff
	.zero		1


	//   ....[92]....
        /*06b4*/ 	.word	0x00007c80
        /*06b8*/ 	.word	0x00000000
        /*06bc*/ 	.word	0x00000020
        /*06c0*/ 	.short	0x010a
        /*06c2*/ 	.byte	0xff
	.zero		1


	//   ....[93]....
        /*06c4*/ 	.word	0x00007cd0
        /*06c8*/ 	.word	0x00000003
        /*06cc*/ 	.word	0x00000080
        /*06d0*/ 	.short	0x010a
        /*06d2*/ 	.byte	0xff
	.zero		1


	//   ....[94]....
        /*06d4*/ 	.word	0x00007d30
        /*06d8*/ 	.word	0x00000000
        /*06dc*/ 	.word	0x00000000
        /*06e0*/ 	.short	0x010a
        /*06e2*/ 	.byte	0xff
	.zero		1


	//   ....[95]....
        /*06e4*/ 	.word	0x00007d90
        /*06e8*/ 	.word	0x00000000
        /*06ec*/ 	.word	0x00000000
        /*06f0*/ 	.short	0x010a
        /*06f2*/ 	.byte	0xff
	.zero		1


	//   ....[96]....
        /*06f4*/ 	.word	0x00007df0
        /*06f8*/ 	.word	0x00000000
        /*06fc*/ 	.word	0x00000000
        /*0700*/ 	.short	0x010a
        /*0702*/ 	.byte	0xff
	.zero		1


	//   ....[97]....
        /*0704*/ 	.word	0x00007e40
        /*0708*/ 	.word	0x00000002
        /*070c*/ 	.word	0x000000e0
        /*0710*/ 	.short	0x010a
        /*0712*/ 	.byte	0xff
	.zero		1


	//   ....[98]....
        /*0714*/ 	.word	0x00007ea0
        /*0718*/ 	.word	0x00000002
        /*071c*/ 	.word	0x00000090
        /*0720*/ 	.short	0x010a
        /*0722*/ 	.byte	0xff
	.zero		1


	//   ....[99]....
        /*0724*/ 	.word	0x00007ef0
        /*0728*/ 	.word	0x00000002
        /*072c*/ 	.word	0x00000080
        /*0730*/ 	.short	0x010a
        /*0732*/ 	.byte	0xff
	.zero		1


	//   ....[100]....
        /*0734*/ 	.word	0x00007f50
        /*0738*/ 	.word	0x00000000
        /*073c*/ 	.word	0x00000090
        /*0740*/ 	.short	0x010a
        /*0742*/ 	.byte	0xff
	.zero		1


	//   ....[101]....
        /*0744*/ 	.word	0x00007fa0
        /*0748*/ 	.word	0x00000000
        /*074c*/ 	.word	0x00000080
        /*0750*/ 	.short	0x010a
        /*0752*/ 	.byte	0xff
	.zero		1


	//   ....[102]....
        /*0754*/ 	.word	0x00008000
        /*0758*/ 	.word	0x00000003
        /*075c*/ 	.word	0x000000c0
        /*0760*/ 	.short	0x010a
        /*0762*/ 	.byte	0xff
	.zero		1


	//   ....[103]....
        /*0764*/ 	.word	0x00008060
        /*0768*/ 	.word	0x00000000
        /*076c*/ 	.word	0x00000000
        /*0770*/ 	.short	0x010a
        /*0772*/ 	.byte	0xff
	.zero		1


	//   ....[104]....
        /*0774*/ 	.word	0x000080c0
        /*0778*/ 	.word	0x00000000
        /*077c*/ 	.word	0x00000000
        /*0780*/ 	.short	0x010a
        /*0782*/ 	.byte	0xff
	.zero		1


	//   ....[105]....
        /*0784*/ 	.word	0x00008120
        /*0788*/ 	.word	0x00000000
        /*078c*/ 	.word	0x00000000
        /*0790*/ 	.short	0x010a
        /*0792*/ 	.byte	0xff
	.zero		1


	//   ....[106]....
        /*0794*/ 	.word	0x00008180
        /*0798*/ 	.word	0x00000000
        /*079c*/ 	.word	0x00000000
        /*07a0*/ 	.short	0x010a
        /*07a2*/ 	.byte	0xff
	.zero		1


	//   ....[107]....
        /*07a4*/ 	.word	0x000081e0
        /*07a8*/ 	.word	0x00000000
        /*07ac*/ 	.word	0x00000000
        /*07b0*/ 	.short	0x010a
        /*07b2*/ 	.byte	0xff
	.zero		1


	//   ....[108]....
        /*07b4*/ 	.word	0x00008230
        /*07b8*/ 	.word	0x0000000c
        /*07bc*/ 	.word	0x00000080
        /*07c0*/ 	.short	0x010a
        /*07c2*/ 	.byte	0xff
	.zero		1


	//   ....[109]....
        /*07c4*/ 	.word	0x00008290
        /*07c8*/ 	.word	0x00000000
        /*07cc*/ 	.word	0x00000078
        /*07d0*/ 	.short	0x010a
        /*07d2*/ 	.byte	0xff
	.zero		1


	//   ....[110]....
        /*07d4*/ 	.word	0x000082f0
        /*07d8*/ 	.word	0x00000000
        /*07dc*/ 	.word	0x00000058
        /*07e0*/ 	.short	0x010a
        /*07e2*/ 	.byte	0xff
	.zero		1


	//   ....[111]....
        /*07e4*/ 	.word	0x00008350
        /*07e8*/ 	.word	0x00000009
        /*07ec*/ 	.word	0x00000058
        /*07f0*/ 	.short	0x010a
        /*07f2*/ 	.byte	0xff
	.zero		1


	//   ....[112]....
        /*07f4*/ 	.word	0x000083b0
        /*07f8*/ 	.word	0x00000000
        /*07fc*/ 	.word	0x00000000
        /*0800*/ 	.short	0x010a
        /*0802*/ 	.byte	0xff
	.zero		1


	//   ....[113]....
        /*0804*/ 	.word	0x00008410
        /*0808*/ 	.word	0x00000000
        /*080c*/ 	.word	0x00000000
        /*0810*/ 	.short	0x010a
        /*0812*/ 	.byte	0xff
	.zero		1


	//   ....[114]....
        /*0814*/ 	.word	0x00008460
        /*0818*/ 	.word	0x00000003
        /*081c*/ 	.word	0x00000080
        /*0820*/ 	.short	0x010a
        /*0822*/ 	.byte	0xff
	.zero		1


	//   ....[115]....
        /*0824*/ 	.word	0x000084b0
        /*0828*/ 	.word	0x00000000
        /*082c*/ 	.word	0x00000040
        /*0830*/ 	.short	0x010a
        /*0832*/ 	.byte	0xff
	.zero		1


	//   ....[116]....
        /*0834*/ 	.word	0x00008500
        /*0838*/ 	.word	0x00000066
        /*083c*/ 	.word	0x000000a0
        /*0840*/ 	.short	0x010a
        /*0842*/ 	.byte	0xff
	.zero		1


	//   ....[117]....
        /*0844*/ 	.word	0x00008550
        /*0848*/ 	.word	0x00000003
        /*084c*/ 	.word	0x00000040
        /*0850*/ 	.short	0x010a
        /*0852*/ 	.byte	0xff
	.zero		1


	//----- nvinfo : EIATTR_NUM_MBARRIERS
	.align		4
.L_47:
        /*0854*/ 	.byte	0x03, 0x38
        /*0856*/ 	.short	0x0020


	//----- nvinfo : EIATTR_EXIT_INSTR_OFFSETS
	.align		4
        /*0858*/ 	.byte	0x04, 0x1c
        /*085a*/ 	.short	(.L_49 - .L_48)


	//   ....[0]....
.L_48:
        /*085c*/ 	.word	0x00002950


	//   ....[1]....
        /*0860*/ 	.word	0x00002e60


	//   ....[2]....
        /*0864*/ 	.word	0x00002ec0


	//   ....[3]....
        /*0868*/ 	.word	0x00003d00


	//   ....[4]....
        /*086c*/ 	.word	0x00004d00


	//   ....[5]....
        /*0870*/ 	.word	0x00004d40


	//   ....[6]....
        /*0874*/ 	.word	0x00007a80


	//   ....[7]....
        /*0878*/ 	.word	0x00007b00


	//   ....[8]....
        /*087c*/ 	.word	0x00007b30


	//   ....[9]....
        /*0880*/ 	.word	0x00007bb0


	//----- nvinfo : EIATTR_MAX_THREADS
	.align		4
.L_49:
        /*0884*/ 	.byte	0x04, 0x05
        /*0886*/ 	.short	(.L_51 - .L_50)
.L_50:
        /*0888*/ 	.word	0x00000100
        /*088c*/ 	.word	0x00000001
        /*0890*/ 	.word	0x00000001


	//----- nvinfo : EIATTR_CRS_STACK_SIZE
	.align		4
.L_51:
        /*0894*/ 	.byte	0x04, 0x1e
        /*0896*/ 	.short	(.L_53 - .L_52)
.L_52:
        /*0898*/ 	.word	0x00000000


	//----- nvinfo : EIATTR_CBANK_PARAM_SIZE
	.align		4
.L_53:
        /*089c*/ 	.byte	0x03, 0x19
        /*089e*/ 	.short	0x0800


	//----- nvinfo : EIATTR_PARAM_CBANK
	.align		4
        /*08a0*/ 	.byte	0x04, 0x0a
        /*08a2*/ 	.short	(.L_55 - .L_54)
	.align		4
.L_54:
        /*08a4*/ 	.word	index@(.nv.constant0._ZN7cutlass13device_kernelINS_4gemm6kernel13GemmUniversalIN4cute5tupleIJiiiiEEENS1_10collective13CollectiveMmaINS1_35MainloopSm100TmaUmmaWarpSpecializedILi4ELi2ELi4ENS5_IJNS4_1CILi1EEENSA_ILi2EEESB_EEEEENS5_IJNSA_ILi128EEENSA_ILi64EEENSA_ILi32EEEEEENS_10bfloat16_tENS5_IJlSB_lEEESJ_SK_NS4_8TiledMMAINS4_8MMA_AtomIJNS4_20SM100_MMA_F16BF16_SSISJ_SJ_fLi128ELi64ELNS4_4UMMA5MajorE0ELSP_0ELNSO_7ScaleInE0ELSQ_0EEEEEENS4_6LayoutINS5_IJSB_SB_SB_EEENS5_IJNSA_ILi0EEESV_SV_EEEEENS5_IJNS4_10UnderscoreESY_SY_EEEEENS4_23SM90_TMA_LOAD_MULTICASTENS4_14ComposedLayoutINS4_7SwizzleILi2ELi4ELi3EEENS4_18smem_ptr_flag_bitsILi16EEENST_INS5_IJNSA_ILi8EEESH_EEENS5_IJSH_SB_EEEEEEEvNS4_8identityENS4_13SM90_TMA_LOADES1B_vS1C_EENS_8epilogue10collective18CollectiveEpilogueINS1F_23Sm100TmaWarpSpecializedILi3ELi2ELi32ELb1ELb0EEEJSI_NS5_IJNST_ISF_SB_EENST_ISH_SB_EEEEESJ_SK_SJ_SK_NS1F_6fusion15FusionCallbacksIS1J_NS1N_17LinearCombinationISJ_fSJ_fLNS_15FloatRoundStyleE2EEESI_S1M_JEEENS4_5SM1004TMEM4LOAD26SM100_TMEM_LOAD_32dp32b32xES1D_S1B_NS4_39AutoVectorizingCopyWithAssumedAlignmentILi128EEENS4_14SM90_TMA_STOREES1B_S1Y_S1Y_EEEvvEEEEvNT_6ParamsE)
        /*08a8*/ 	.short	0x0380
        /*08aa*/ 	.short	0x0800


	//----- nvinfo : EIATTR_SW_WAR
	.align		4
.L_55:
        /*08ac*/ 	.byte	0x04, 0x36
        /*08ae*/ 	.short	(.L_57 - .L_56)
.L_56:
        /*08b0*/ 	.word	0x00000008
.L_57:


//--------------------- .nv.callgraph             --------------------------
	.section	.nv.callgraph,"",@"SHT_CUDA_CALLGRAPH"
	.align	4
	.sectionentsize	8
	.align		4
        /*0000*/ 	.word	0x00000000
	.align		4
        /*0004*/ 	.word	0xffffffff
	.align		4
        /*0008*/ 	.word	index@(_ZN7cutlass13device_kernelINS_4gemm6kernel13GemmUniversalIN4cute5tupleIJiiiiEEENS1_10collective13CollectiveMmaINS1_35MainloopSm100TmaUmmaWarpSpecializedILi4ELi2ELi4ENS5_IJNS4_1CILi1EEENSA_ILi2EEESB_EEEEENS5_IJNSA_ILi128EEENSA_ILi64EEENSA_ILi32EEEEEENS_10bfloat16_tENS5_IJlSB_lEEESJ_SK_NS4_8TiledMMAINS4_8MMA_AtomIJNS4_20SM100_MMA_F16BF16_SSISJ_SJ_fLi128ELi64ELNS4_4UMMA5MajorE0ELSP_0ELNSO_7ScaleInE0ELSQ_0EEEEEENS4_6LayoutINS5_IJSB_SB_SB_EEENS5_IJNSA_ILi0EEESV_SV_EEEEENS5_IJNS4_10UnderscoreESY_SY_EEEEENS4_23SM90_TMA_LOAD_MULTICASTENS4_14ComposedLayoutINS4_7SwizzleILi2ELi4ELi3EEENS4_18smem_ptr_flag_bitsILi16EEENST_INS5_IJNSA_ILi8EEESH_EEENS5_IJSH_SB_EEEEEEEvNS4_8identityENS4_13SM90_TMA_LOADES1B_vS1C_EENS_8epilogue10collective18CollectiveEpilogueINS1F_23Sm100TmaWarpSpecializedILi3ELi2ELi32ELb1ELb0EEEJSI_NS5_IJNST_ISF_SB_EENST_ISH_SB_EEEEESJ_SK_SJ_SK_NS1F_6fusion15FusionCallbacksIS1J_NS1N_17LinearCombinationISJ_fSJ_fLNS_15FloatRoundStyleE2EEESI_S1M_JEEENS4_5SM1004TMEM4LOAD26SM100_TMEM_LOAD_32dp32b32xES1D_S1B_NS4_39AutoVectorizingCopyWithAssumedAlignmentILi128EEENS4_14SM90_TMA_STOREES1B_S1Y_S1Y_EEEvvEEEEvNT_6ParamsE)
	.align		4
        /*000c*/ 	.word	index@(__assertfail)
	.align		4
        /*0010*/ 	.word	0x00000000
	.align		4
        /*0014*/ 	.word	0xfffffffe
	.align		4
        /*0018*/ 	.word	0x00000000
	.align		4
        /*001c*/ 	.word	0xfffffffd
	.align		4
        /*0020*/ 	.word	0x00000000
	.align		4
        /*0024*/ 	.word	0xfffffffc


//--------------------- .nv.constant4             --------------------------
	.section	.nv.constant4,"a",@progbits
	.align	8
	.align		8
.nv.constant4:
        /*0000*/ 	.dword	__assertfail
	.align		8
        /*0008*/ 	.dword	__unnamed_1
	.align		8
        /*0010*/ 	.dword	__unnamed_2
	.align		8
        /*0018*/ 	.dword	_ZN39_INTERNAL_f19696ed_4_k_cu_9f1ed5e2_83014cuda3std3__45__cpo5beginE
	.align		8
        /*0020*/ 	.dword	_ZN39_INTERNAL_f19696ed_4_k_cu_9f1ed5e2_83014cuda3std3__45__cpo3endE
	.align		8
        /*0028*/ 	.dword	_ZN39_INTERNAL_f19696ed_4_k_cu_9f1ed5e2_83014cuda3std3__45__cpo6cbeginE
	.align		8
        /*0030*/ 	.dword	_ZN39_INTERNAL_f19696ed_4_k_cu_9f1ed5e2_83014cuda3std3__45__cpo4cendE
	.align		8
        /*0038*/ 	.dword	_ZN39_INTERNAL_f19696ed_4_k_cu_9f1ed5e2_83014cuda3std3__441_GLOBAL__N__f19696ed_4_k_cu_9f1ed5e2_83016ignoreE
	.align		8
        /*0040*/ 	.dword	_ZN39_INTERNAL_f19696ed_4_k_cu_9f1ed5e2_83014cuda3std3__419piecewise_constructE
	.align		8
        /*0048*/ 	.dword	_ZN39_INTERNAL_f19696ed_4_k_cu_9f1ed5e2_83014cuda3std3__48in_placeE
	.align		8
        /*0050*/ 	.dword	_ZN39_INTERNAL_f19696ed_4_k_cu_9f1ed5e2_83014cuda3std6ranges3__45__cpo4swapE
	.align		8
        /*0058*/ 	.dword	_ZN39_INTERNAL_f19696ed_4_k_cu_9f1ed5e2_83014cuda3std6ranges3__45__cpo9iter_moveE
	.align		8
        /*0060*/ 	.dword	_ZN39_INTERNAL_f19696ed_4_k_cu_9f1ed5e2_83014cute7productE
	.align		8
        /*0068*/ 	.dword	_ZN39_INTERNAL_f19696ed_4_k_cu_9f1ed5e2_83014cute1_E
	.align		8
        /*0070*/ 	.dword	$str$25
	.align		8
        /*0078*/ 	.dword	$str$26
	.align		8
        /*0080*/ 	.dword	$str$27
	.align		8
        /*0088*/ 	.dword	$str$28


//--------------------- .text._ZN7cutlass13device_kernelINS_4gemm6kernel13GemmUniversalIN4cute5tupleIJiiiiEEENS1_10collective13CollectiveMmaINS1_35MainloopSm100TmaUmmaWarpSpecializedILi4ELi2ELi4ENS5_IJNS4_1CILi1EEENSA_ILi2EEESB_EEEEENS5_IJNSA_ILi128EEENSA_ILi64EEENSA_ILi32EEEEEENS_10bfloat16_tENS5_IJlSB_lEEESJ_SK_NS4_8TiledMMAINS4_8MMA_AtomIJNS4_20SM100_MMA_F16BF16_SSISJ_SJ_fLi128ELi64ELNS4_4UMMA5MajorE0ELSP_0ELNSO_7ScaleInE0ELSQ_0EEEEEENS4_6LayoutINS5_IJSB_SB_SB_EEENS5_IJNSA_ILi0EEESV_SV_EEEEENS5_IJNS4_10UnderscoreESY_SY_EEEEENS4_23SM90_TMA_LOAD_MULTICASTENS4_14ComposedLayoutINS4_7SwizzleILi2ELi4ELi3EEENS4_18smem_ptr_flag_bitsILi16EEENST_INS5_IJNSA_ILi8EEESH_EEENS5_IJSH_SB_EEEEEEEvNS4_8identityENS4_13SM90_TMA_LOADES1B_vS1C_EENS_8epilogue10collective18CollectiveEpilogueINS1F_23Sm100TmaWarpSpecializedILi3ELi2ELi32ELb1ELb0EEEJSI_NS5_IJNST_ISF_SB_EENST_ISH_SB_EEEEESJ_SK_SJ_SK_NS1F_6fusion15FusionCallbacksIS1J_NS1N_17LinearCombinationISJ_fSJ_fLNS_15FloatRoundStyleE2EEESI_S1M_JEEENS4_5SM1004TMEM4LOAD26SM100_TMEM_LOAD_32dp32b32xES1D_S1B_NS4_39AutoVectorizingCopyWithAssumedAlignmentILi128EEENS4_14SM90_TMA_STOREES1B_S1Y_S1Y_EEEvvEEEEvNT_6ParamsE --------------------------
	.section	.text._ZN7cutlass13device_kernelINS_4gemm6kernel13GemmUniversalIN4cute5tupleIJiiiiEEENS1_10collective13CollectiveMmaINS1_35MainloopSm100TmaUmmaWarpSpecializedILi4ELi2ELi4ENS5_IJNS4_1CILi1EEENSA_ILi2EEESB_EEEEENS5_IJNSA_ILi128EEENSA_ILi64EEENSA_ILi32EEEEEENS_10bfloat16_tENS5_IJlSB_lEEESJ_SK_NS4_8TiledMMAINS4_8MMA_AtomIJNS4_20SM100_MMA_F16BF16_SSISJ_SJ_fLi128ELi64ELNS4_4UMMA5MajorE0ELSP_0ELNSO_7ScaleInE0ELSQ_0EEEEEENS4_6LayoutINS5_IJSB_SB_SB_EEENS5_IJNSA_ILi0EEESV_SV_EEEEENS5_IJNS4_10UnderscoreESY_SY_EEEEENS4_23SM90_TMA_LOAD_MULTICASTENS4_14ComposedLayoutINS4_7SwizzleILi2ELi4ELi3EEENS4_18smem_ptr_flag_bitsILi16EEENST_INS5_IJNSA_ILi8EEESH_EEENS5_IJSH_SB_EEEEEEEvNS4_8identityENS4_13SM90_TMA_LOADES1B_vS1C_EENS_8epilogue10collective18CollectiveEpilogueINS1F_23Sm100TmaWarpSpecializedILi3ELi2ELi32ELb1ELb0EEEJSI_NS5_IJNST_ISF_SB_EENST_ISH_SB_EEEEESJ_SK_SJ_SK_NS1F_6fusion15FusionCallbacksIS1J_NS1N_17LinearCombinationISJ_fSJ_fLNS_15FloatRoundStyleE2EEESI_S1M_JEEENS4_5SM1004TMEM4LOAD26SM100_TMEM_LOAD_32dp32b32xES1D_S1B_NS4_39AutoVectorizingCopyWithAssumedAlignmentILi128EEENS4_14SM90_TMA_STOREES1B_S1Y_S1Y_EEEvvEEEEvNT_6ParamsE,"ax",@progbits
	.align	128
.text._ZN7cutlass13device_kernelINS_4gemm6kernel13GemmUniversalIN4cute5tupleIJiiiiEEENS1_10collective13CollectiveMmaINS1_35MainloopSm100TmaUmmaWarpSpecializedILi4ELi2ELi4ENS5_IJNS4_1CILi1EEENSA_ILi2EEESB_EEEEENS5_IJNSA_ILi128EEENSA_ILi64EEENSA_ILi32EEEEEENS_10bfloat16_tENS5_IJlSB_lEEESJ_SK_NS4_8TiledMMAINS4_8MMA_AtomIJNS4_20SM100_MMA_F16BF16_SSISJ_SJ_fLi128ELi64ELNS4_4UMMA5MajorE0ELSP_0ELNSO_7ScaleInE0ELSQ_0EEEEEENS4_6LayoutINS5_IJSB_SB_SB_EEENS5_IJNSA_ILi0EEESV_SV_EEEEENS5_IJNS4_10UnderscoreESY_SY_EEEEENS4_23SM90_TMA_LOAD_MULTICASTENS4_14ComposedLayoutINS4_7SwizzleILi2ELi4ELi3EEENS4_18smem_ptr_flag_bitsILi16EEENST_INS5_IJNSA_ILi8EEESH_EEENS5_IJSH_SB_EEEEEEEvNS4_8identityENS4_13SM90_TMA_LOADES1B_vS1C_EENS_8epilogue10collective18CollectiveEpilogueINS1F_23Sm100TmaWarpSpecializedILi3ELi2ELi32ELb1ELb0EEEJSI_NS5_IJNST_ISF_SB_EENST_ISH_SB_EEEEESJ_SK_SJ_SK_NS1F_6fusion15FusionCallbacksIS1J_NS1N_17LinearCombinationISJ_fSJ_fLNS_15FloatRoundStyleE2EEESI_S1M_JEEENS4_5SM1004TMEM4LOAD26SM100_TMEM_LOAD_32dp32b32xES1D_S1B_NS4_39AutoVectorizingCopyWithAssumedAlignmentILi128EEENS4_14SM90_TMA_STOREES1B_S1Y_S1Y_EEEvvEEEEvNT_6ParamsE:
        .type           _ZN7cutlass13device_kernelINS_4gemm6kernel13GemmUniversalIN4cute5tupleIJiiiiEEENS1_10collective13CollectiveMmaINS1_35MainloopSm100TmaUmmaWarpSpecializedILi4ELi2ELi4ENS5_IJNS4_1CILi1EEENSA_ILi2EEESB_EEEEENS5_IJNSA_ILi128EEENSA_ILi64EEENSA_ILi32EEEEEENS_10bfloat16_tENS5_IJlSB_lEEESJ_SK_NS4_8TiledMMAINS4_8MMA_AtomIJNS4_20SM100_MMA_F16BF16_SSISJ_SJ_fLi128ELi64ELNS4_4UMMA5MajorE0ELSP_0ELNSO_7ScaleInE0ELSQ_0EEEEEENS4_6LayoutINS5_IJSB_SB_SB_EEENS5_IJNSA_ILi0EEESV_SV_EEEEENS5_IJNS4_10UnderscoreESY_SY_EEEEENS4_23SM90_TMA_LOAD_MULTICASTENS4_14ComposedLayoutINS4_7SwizzleILi2ELi4ELi3EEENS4_18smem_ptr_flag_bitsILi16EEENST_INS5_IJNSA_ILi8EEESH_EEENS5_IJSH_SB_EEEEEEEvNS4_8identityENS4_13SM90_TMA_LOADES1B_vS1C_EENS_8epilogue10collective18CollectiveEpilogueINS1F_23Sm100TmaWarpSpecializedILi3ELi2ELi32ELb1ELb0EEEJSI_NS5_IJNST_ISF_SB_EENST_ISH_SB_EEEEESJ_SK_SJ_SK_NS1F_6fusion15FusionCallbacksIS1J_NS1N_17LinearCombinationISJ_fSJ_fLNS_15FloatRoundStyleE2EEESI_S1M_JEEENS4_5SM1004TMEM4LOAD26SM100_TMEM_LOAD_32dp32b32xES1D_S1B_NS4_39AutoVectorizingCopyWithAssumedAlignmentILi128EEENS4_14SM90_TMA_STOREES1B_S1Y_S1Y_EEEvvEEEEvNT_6ParamsE,@function
        .size           _ZN7cutlass13device_kernelINS_4gemm6kernel13GemmUniversalIN4cute5tupleIJiiiiEEENS1_10collective13CollectiveMmaINS1_35MainloopSm100TmaUmmaWarpSpecializedILi4ELi2ELi4ENS5_IJNS4_1CILi1EEENSA_ILi2EEESB_EEEEENS5_IJNSA_ILi128EEENSA_ILi64EEENSA_ILi32EEEEEENS_10bfloat16_tENS5_IJlSB_lEEESJ_SK_NS4_8TiledMMAINS4_8MMA_AtomIJNS4_20SM100_MMA_F16BF16_SSISJ_SJ_fLi128ELi64ELNS4_4UMMA5MajorE0ELSP_0ELNSO_7ScaleInE0ELSQ_0EEEEEENS4_6LayoutINS5_IJSB_SB_SB_EEENS5_IJNSA_ILi0EEESV_SV_EEEEENS5_IJNS4_10UnderscoreESY_SY_EEEEENS4_23SM90_TMA_LOAD_MULTICASTENS4_14ComposedLayoutINS4_7SwizzleILi2ELi4ELi3EEENS4_18smem_ptr_flag_bitsILi16EEENST_INS5_IJNSA_ILi8EEESH_EEENS5_IJSH_SB_EEEEEEEvNS4_8identityENS4_13SM90_TMA_LOADES1B_vS1C_EENS_8epilogue10collective18CollectiveEpilogueINS1F_23Sm100TmaWarpSpecializedILi3ELi2ELi32ELb1ELb0EEEJSI_NS5_IJNST_ISF_SB_EENST_ISH_SB_EEEEESJ_SK_SJ_SK_NS1F_6fusion15FusionCallbacksIS1J_NS1N_17LinearCombinationISJ_fSJ_fLNS_15FloatRoundStyleE2EEESI_S1M_JEEENS4_5SM1004TMEM4LOAD26SM100_TMEM_LOAD_32dp32b32xES1D_S1B_NS4_39AutoVectorizingCopyWithAssumedAlignmentILi128EEENS4_14SM90_TMA_STOREES1B_S1Y_S1Y_EEEvvEEEEvNT_6ParamsE,(.L_x_161 - _ZN7cutlass13device_kernelINS_4gemm6kernel13GemmUniversalIN4cute5tupleIJiiiiEEENS1_10collective13CollectiveMmaINS1_35MainloopSm100TmaUmmaWarpSpecializedILi4ELi2ELi4ENS5_IJNS4_1CILi1EEENSA_ILi2EEESB_EEEEENS5_IJNSA_ILi128EEENSA_ILi64EEENSA_ILi32EEEEEENS_10bfloat16_tENS5_IJlSB_lEEESJ_SK_NS4_8TiledMMAINS4_8MMA_AtomIJNS4_20SM100_MMA_F16BF16_SSISJ_SJ_fLi128ELi64ELNS4_4UMMA5MajorE0ELSP_0ELNSO_7ScaleInE0ELSQ_0EEEEEENS4_6LayoutINS5_IJSB_SB_SB_EEENS5_IJNSA_ILi0EEESV_SV_EEEEENS5_IJNS4_10UnderscoreESY_SY_EEEEENS4_23SM90_TMA_LOAD_MULTICASTENS4_14ComposedLayoutINS4_7SwizzleILi2ELi4ELi3EEENS4_18smem_ptr_flag_bitsILi16EEENST_INS5_IJNSA_ILi8EEESH_EEENS5_IJSH_SB_EEEEEEEvNS4_8identityENS4_13SM90_TMA_LOADES1B_vS1C_EENS_8epilogue10collective18CollectiveEpilogueINS1F_23Sm100TmaWarpSpecializedILi3ELi2ELi32ELb1ELb0EEEJSI_NS5_IJNST_ISF_SB_EENST_ISH_SB_EEEEESJ_SK_SJ_SK_NS1F_6fusion15FusionCallbacksIS1J_NS1N_17LinearCombinationISJ_fSJ_fLNS_15FloatRoundStyleE2EEESI_S1M_JEEENS4_5SM1004TMEM4LOAD26SM100_TMEM_LOAD_32dp32b32xES1D_S1B_NS4_39AutoVectorizingCopyWithAssumedAlignmentILi128EEENS4_14SM90_TMA_STOREES1B_S1Y_S1Y_EEEvvEEEEvNT_6ParamsE)
        .other          _ZN7cutlass13device_kernelINS_4gemm6kernel13GemmUniversalIN4cute5tupleIJiiiiEEENS1_10collective13CollectiveMmaINS1_35MainloopSm100TmaUmmaWarpSpecializedILi4ELi2ELi4ENS5_IJNS4_1CILi1EEENSA_ILi2EEESB_EEEEENS5_IJNSA_ILi128EEENSA_ILi64EEENSA_ILi32EEEEEENS_10bfloat16_tENS5_IJlSB_lEEESJ_SK_NS4_8TiledMMAINS4_8MMA_AtomIJNS4_20SM100_MMA_F16BF16_SSISJ_SJ_fLi128ELi64ELNS4_4UMMA5MajorE0ELSP_0ELNSO_7ScaleInE0ELSQ_0EEEEEENS4_6LayoutINS5_IJSB_SB_SB_EEENS5_IJNSA_ILi0EEESV_SV_EEEEENS5_IJNS4_10UnderscoreESY_SY_EEEEENS4_23SM90_TMA_LOAD_MULTICASTENS4_14ComposedLayoutINS4_7SwizzleILi2ELi4ELi3EEENS4_18smem_ptr_flag_bitsILi16EEENST_INS5_IJNSA_ILi8EEESH_EEENS5_IJSH_SB_EEEEEEEvNS4_8identityENS4_13SM90_TMA_LOADES1B_vS1C_EENS_8epilogue10collective18CollectiveEpilogueINS1F_23Sm100TmaWarpSpecializedILi3ELi2ELi32ELb1ELb0EEEJSI_NS5_IJNST_ISF_SB_EENST_ISH_SB_EEEEESJ_SK_SJ_SK_NS1F_6fusion15FusionCallbacksIS1J_NS1N_17LinearCombinationISJ_fSJ_fLNS_15FloatRoundStyleE2EEESI_S1M_JEEENS4_5SM1004TMEM4LOAD26SM100_TMEM_LOAD_32dp32b32xES1D_S1B_NS4_39AutoVectorizingCopyWithAssumedAlignmentILi128EEENS4_14SM90_TMA_STOREES1B_S1Y_S1Y_EEEvvEEEEvNT_6ParamsE,@"STO_CUDA_ENTRY STV_DEFAULT"
_ZN7cutlass13device_kernelINS_4gemm6kernel13GemmUniversalIN4cute5tupleIJiiiiEEENS1_10collective13CollectiveMmaINS1_35MainloopSm100TmaUmmaWarpSpecializedILi4ELi2ELi4ENS5_IJNS4_1CILi1EEENSA_ILi2EEESB_EEEEENS5_IJNSA_ILi128EEENSA_ILi64EEENSA_ILi32EEEEEENS_10bfloat16_tENS5_IJlSB_lEEESJ_SK_NS4_8TiledMMAINS4_8MMA_AtomIJNS4_20SM100_MMA_F16BF16_SSISJ_SJ_fLi128ELi64ELNS4_4UMMA5MajorE0ELSP_0ELNSO_7ScaleInE0ELSQ_0EEEEEENS4_6LayoutINS5_IJSB_SB_SB_EEENS5_IJNSA_ILi0EEESV_SV_EEEEENS5_IJNS4_10UnderscoreESY_SY_EEEEENS4_23SM90_TMA_LOAD_MULTICASTENS4_14ComposedLayoutINS4_7SwizzleILi2ELi4ELi3EEENS4_18smem_ptr_flag_bitsILi16EEENST_INS5_IJNSA_ILi8EEESH_EEENS5_IJSH_SB_EEEEEEEvNS4_8identityENS4_13SM90_TMA_LOADES1B_vS1C_EENS_8epilogue10collective18CollectiveEpilogueINS1F_23Sm100TmaWarpSpecializedILi3ELi2ELi32ELb1ELb0EEEJSI_NS5_IJNST_ISF_SB_EENST_ISH_SB_EEEEESJ_SK_SJ_SK_NS1F_6fusion15FusionCallbacksIS1J_NS1N_17LinearCombinationISJ_fSJ_fLNS_15FloatRoundStyleE2EEESI_S1M_JEEENS4_5SM1004TMEM4LOAD26SM100_TMEM_LOAD_32dp32b32xES1D_S1B_NS4_39AutoVectorizingCopyWithAssumedAlignmentILi128EEENS4_14SM90_TMA_STOREES1B_S1Y_S1Y_EEEvvEEEEvNT_6ParamsE:
[----:B------:R-:W1:Y:S01]  /*0000*/  LDC R1, c[0x0][0x37c] ;  /* 0x0000df00ff017b82 */ /* 0x000e620000000800 */
[----:B------:R-:W2:Y:S01]  /*0010*/  S2R R91, SR_TID.X ;  /* 0x00000000005b7919 */ /* 0x000ea20000002100 */
[----:B------:R-:W3:Y:S01]  /*0020*/  LDCU.64 UR8, c[0x0][0x890] ;  /* 0x00011200ff0877ac */ /* 0x000ee20008000a00 */
[----:B------:R-:W-:Y:S02]  /*0030*/  PRMT R84, RZ, 0x7610, R84 ;  /* 0x00007610ff547816 */ /* 0x000fe40000000054 */
[----:B------:R-:W-:Y:S01]  /*0040*/  ELECT P3, URZ, PT ;  /* 0x0000000000ff782f */ /* 0x000fe20003860000 */
[----:B---3--:R-:W-:-:S04]  /*0050*/  UISETP.NE.U32.AND UP0, UPT, UR8, URZ, UPT ;  /* 0x000000ff0800728c */ /* 0x008fc8000bf05070 */
[----:B------:R-:W-:Y:S01]  /*0060*/  UISETP.NE.AND.EX UP0, UPT, UR9, URZ, UPT, UP0 ;  /* 0x000000ff0900728c */ /* 0x000fe2000bf05300 */
[----:B--2---:R-:W-:-:S05]  /*0070*/  SHF.R.U32.HI R85, RZ, 0x5, R91 ;  /* 0x00000005ff557819 */ /* 0x004fca000001165b */
[----:B------:R-:W2:Y:S02]  /*0080*/  SHFL.IDX PT, R0, R85, RZ, 0x1f ;  /* 0x00001fff55007589 */ /* 0x000ea400000e0000 */
[----:B--2---:R-:W-:Y:S01]  /*0090*/  R2UR UR22, R0 ;  /* 0x00000000001672ca */ /* 0x004fe200000e0000 */
[----:B-1----:R-:W-:-:S14]  /*00a0*/  BRA.U UP0, `(.L_x_0) ;  /* 0x0000000100307547 */ /* 0x002fdc000b800000 */
[----:B------:R-:W1:Y:S02]  /*00b0*/  LDCU.64 UR4, c[0x0][0x888] ;  /* 0x00011100ff0477ac */ /* 0x000e640008000a00 */
[----:B-1----:R-:W-:-:S04]  /*00c0*/  UISETP.NE.U32.AND UP0, UPT, UR4, URZ, UPT ;  /* 0x000000ff0400728c */ /* 0x002fc8000bf05070 */
[----:B------:R-:W-:-:S09]  /*00d0*/  UISETP.NE.AND.EX UP0, UPT, UR5, URZ, UPT, UP0 ;  /* 0x000000ff0500728c */ /* 0x000fd2000bf05300 */
[----:B------:R-:W-:Y:S05]  /*00e0*/  BRA.U !UP0, `(.L_x_1) ;  /* 0x0000000108147547 */ /* 0x000fea000b800000 */
[----:B------:R-:W1:Y:S01]  /*00f0*/  LDC.64 R2, c[0x0][0x888] ;  /* 0x00022200ff027b82 */ /* 0x000e620000000a00 */
[----:B------:R-:W1:Y:S02]  /*0100*/  LDCU.64 UR4, c[0x0][0x358] ;  /* 0x00006b00ff0477ac */ /* 0x000e640008000a00 */
[----:B-1----:R1:W5:Y:S01]  /*0110*/  LDG.E R41, desc[UR4][R2.64] ;  /* 0x0000000402297981 */ /* 0x002362000c1e1900 */
[----:B------:R-:W-:Y:S01]  /*0120*/  HFMA2 R84, -RZ, RZ, 0, 5.9604644775390625e-08 ;  /* 0x00000001ff547431 */ /* 0x000fe200000001ff */
[----:B------:R-:W-:Y:S05]  /*0130*/  BRA `(.L_x_0) ;  /* 0x00000000000c7947 */ /* 0x000fea0003800000 */
.L_x_1:
[----:B------:R-:W1:Y:S01]  /*0140*/  LDCU UR4, c[0x0][0x880] ;  /* 0x00011000ff0477ac */ /* 0x000e620008000800 */
[----:B------:R-:W-:Y:S01]  /*0150*/  HFMA2 R84, -RZ, RZ, 0, 5.9604644775390625e-08 ;  /* 0x00000001ff547431 */ /* 0x000fe200000001ff */
[----:B-1----:R-:W-:-:S07]  /*0160*/  MOV R41, UR4 ;  /* 0x0000000400297c02 */ /* 0x002fce0008000f00 */
.L_x_0:
[----:B------:R-:W2:Y:S02]  /*0170*/  LDCU.64 UR4, c[0x0][0x8b0] ;  /* 0x00011600ff0477ac */ /* 0x000ea40008000a00 */
[----:B--2---:R-:W-:-:S04]  /*0180*/  UISETP.NE.U32.AND UP0, UPT, UR4, URZ, UPT ;  /* 0x000000ff0400728c */ /* 0x004fc8000bf05070 */
[----:B------:R-:W-:-:S09]  /*0190*/  UISETP.NE.AND.EX UP0, UPT, UR5, URZ, UPT, UP0 ;  /* 0x000000ff0500728c */ /* 0x000fd2000bf05300 */
[----:B------:R-:W-:Y:S05]  /*01a0*/  BRA.U UP0, `(.L_x_2) ;  /* 0x0000000100287547 */ /* 0x000fea000b800000 */
[----:B------:R-:W2:Y:S02]  /*01b0*/  LDCU.64 UR4, c[0x0][0x8a8] ;  /* 0x00011500ff0477ac */ /* 0x000ea40008000a00 */
[----:B--2---:R-:W-:-:S04]  /*01c0*/  UISETP.NE.U32.AND UP0, UPT, UR4, URZ, UPT ;  /* 0x000000ff0400728c */ /* 0x004fc8000bf05070 */
[----:B------:R-:W-:-:S09]  /*01d0*/  UISETP.NE.AND.EX UP0, UPT, UR5, URZ, UPT, UP0 ;  /* 0x000000ff0500728c */ /* 0x000fd2000bf05300 */
[----:B------:R-:W-:Y:S05]  /*01e0*/  BRA.U !UP0, `(.L_x_3) ;  /* 0x0000000108107547 */ /* 0x000fea000b800000 */
[----:B------:R-:W2:Y:S01]  /*01f0*/  LDC.64 R38, c[0x0][0x8a8] ;  /* 0x00022a00ff267b82 */ /* 0x000ea20000000a00 */
[----:B------:R-:W2:Y:S02]  /*0200*/  LDCU.64 UR4, c[0x0][0x358] ;  /* 0x00006b00ff0477ac */ /* 0x000ea40008000a00 */
[----:B--2---:R2:W5:Y:S01]  /*0210*/  LDG.E R38, desc[UR4][R38.64] ;  /* 0x0000000426267981 */ /* 0x004562000c1e1900 */
[----:B------:R-:W-:Y:S05]  /*0220*/  BRA `(.L_x_2) ;  /* 0x0000000000087947 */ /* 0x000fea0003800000 */
.L_x_3:
[----:B------:R-:W2:Y:S02]  /*0230*/  LDCU UR4, c[0x0][0x8a0] ;  /* 0x00011400ff0477ac */ /* 0x000ea40008000800 */
[----:B--2---:R-:W-:Y:S02]  /*0240*/  MOV R38, UR4 ;  /* 0x0000000400267c02 */ /* 0x004fe40008000f00 */
.L_x_2:
[----:B------:R-:W-:Y:S01]  /*0250*/  IMAD.U32 R0, RZ, RZ, UR22 ;  /* 0x00000016ff007e24 */ /* 0x000fe2000f8e00ff */
[----:B------:R-:W-:Y:S04]  /*0260*/  BSSY.RECONVERGENT B0, `(.L_x_4) ;  /* 0x000000c000007945 */ /* 0x000fe80003800200 */
[C---:B------:R-:W-:Y:S02]  /*0270*/  ISETP.NE.OR P1, PT, R0.reuse, 0x1, !P3 ;  /* 0x000000010000780c */ /* 0x040fe40005f25670 */
[----:B------:R-:W-:-:S11]  /*0280*/  ISETP.NE.OR P0, PT, R0, 0x3, !P3 ;  /* 0x000000030000780c */ /* 0x000fd60005f05670 */
[----:B------:R-:W-:Y:S05]  /*0290*/  @P1 BRA `(.L_x_5) ;  /* 0x0000000000201947 */ /* 0x000fea0003800000 */
[----:B------:R-:W3:Y:S02]  /*02a0*/  LDCU.64 UR4, c[0x0][0x348] ;  /* 0x00006900ff0477ac */ /* 0x000ee40008000a00 */
[----:B---3--:R-:W-:Y:S02]  /*02b0*/  UIADD3 UR6, UP1, UPT, UR4, 0x80, URZ ;  /* 0x0000008004067890 */ /* 0x008fe4000ff3e0ff */
[----:B------:R-:W-:Y:S02]  /*02c0*/  UIADD3 UR4, UP0, UPT, UR4, 0x180, URZ ;  /* 0x0000018004047890 */ /* 0x000fe4000ff1e0ff */
[----:B------:R-:W-:Y:S02]  /*02d0*/  UIADD3.X UR7, UPT, UPT, URZ, UR5, URZ, UP1, !UPT ;  /* 0x00000005ff077290 */ /* 0x000fe40008ffe4ff */
[----:B------:R-:W-:-:S07]  /*02e0*/  UIADD3.X UR5, UPT, UPT, URZ, UR5, URZ, UP0, !UPT ;  /* 0x00000005ff057290 */ /* 0x000fce00087fe4ff */
[----:B------:R3:W-:Y:S02]  /*02f0*/  UTMACCTL.PF [UR6] ;  /* 0x00000000060079b9 */ /* 0x0007e40008040000 */
[----:B------:R3:W-:Y:S02]  /*0300*/  UTMACCTL.PF [UR4] ;  /* 0x00000000040079b9 */ /* 0x0007e40008040000 */
[----:B---3--:R-:W-:Y:S01]  /*0310*/  NOP ;  /* 0x0000000000007918 */ /* 0x008fe20000000000 */
.L_x_5:
[----:B------:R-:W-:Y:S05]  /*0320*/  BSYNC.RECONVERGENT B0 ;  /* 0x0000000000007941 */ /* 0x000fea0003800200 */
.L_x_4:
[----:B------:R-:W-:Y:S04]  /*0330*/  BSSY.RECONVERGENT B0, `(.L_x_6) ;  /* 0x000000a000007945 */ /* 0x000fe80003800200 */
        /* <DEDUP_REMOVED lines=9> */
.L_x_7:
[----:B------:R-:W-:Y:S05]  /*03d0*/  BSYNC.RECONVERGENT B0 ;  /* 0x0000000000007941 */ /* 0x000fea0003800200 */
.L_x_6:
[----:B------:R-:W3:Y:S01]  /*03e0*/  LDCU.64 UR4, c[0x0][0x888] ;  /* 0x00011100ff0477ac */ /* 0x000ee20008000a00 */
[----:B------:R-:W-:Y:S02]  /*03f0*/  UISETP.EQ.U32.AND UP1, UPT, UR8, URZ, UPT ;  /* 0x000000ff0800728c */ /* 0x000fe4000bf22070 */
[----:B------:R-:W-:Y:S02]  /*0400*/  UPLOP3.LUT UP3, UPT, UPT, UPT, UPT, 0x80, 0x8 ;  /* 0x000000000008789c */ /* 0x000fe40003f6f070 */
[----:B---3--:R-:W-:-:S04]  /*0410*/  UISETP.NE.U32.AND UP0, UPT, UR4, URZ, UPT ;  /* 0x000000ff0400728c */ /* 0x008fc8000bf05070 */
[----:B------:R-:W-:-:S04]  /*0420*/  UISETP.NE.AND.EX UP0, UPT, UR5, URZ, UPT, UP0 ;  /* 0x000000ff0500728c */ /* 0x000fc8000bf05300 */
[----:B------:R-:W-:-:S04]  /*0430*/  UISETP.EQ.OR.EX UP2, UPT, UR9, URZ, !UP0, UP1 ;  /* 0x000000ff0900728c */ /* 0x000fc8000c742710 */
[----:B------:R-:W-:-:S06]  /*0440*/  UP2UR UR4, UPR, URZ, 0x4 ;  /* 0x00000004ff047883 */ /* 0x000fcc0008000000 */
[----:B------:R-:W-:Y:S01]  /*0450*/  MOV R88, UR4 ;  /* 0x0000000400587c02 */ /* 0x000fe20008000f00 */
[----:B------:R-:W-:Y:S06]  /*0460*/  BRA.U !UP2, `(.L_x_8) ;  /* 0x000000010a207547 */ /* 0x000fec000b800000 */
[----:B------:R-:W-:Y:S01]  /*0470*/  UISETP.NE.U32.AND UP1, UPT, UR8, URZ, UPT ;  /* 0x000000ff0800728c */ /* 0x000fe2000bf25070 */
[----:B-----5:R-:W-:Y:S01]  /*0480*/  FSETP.NEU.AND P0, PT, R41, RZ, PT ;  /* 0x000000ff2900720b */ /* 0x020fe20003f0d000 */
[----:B------:R-:W-:Y:S02]  /*0490*/  USEL UR4, URZ, 0xffffffff, UP0 ;  /* 0xffffffffff047887 */ /* 0x000fe40008000000 */
[----:B------:R-:W-:-:S10]  /*04a0*/  UISETP.NE.AND.EX UP1, UPT, UR9, URZ, UPT, UP1 ;  /* 0x000000ff0900728c */ /* 0x000fd4000bf25310 */
[----:B------:R-:W-:Y:S01]  /*04b0*/  VOTEU.ANY UP0, P0 ;  /* 0x0000000000ff7886 */ /* 0x000fe20000000100 */
[----:B------:R-:W-:-:S04]  /*04c0*/  @!UP1 USEL UR4, URZ, 0xffffffff, UP0 ;  /* 0xffffffffff049887 */ /* 0x000fc80008000000 */
[----:B------:R-:W-:-:S04]  /*04d0*/  ULOP3.LUT UR4, UR4, 0x1, URZ, 0xc0, !UPT ;  /* 0x0000000104047892 */ /* 0x000fc8000f8ec0ff */
[----:B------:R-:W-:-:S11]  /*04e0*/  UISETP.NE.U32.AND UP3, UPT, UR4, 0x1, UPT ;  /* 0x000000010400788c */ /* 0x000fd6000bf65070 */
.L_x_8:
[----:B-1----:R-:W1:Y:S01]  /*04f0*/  SHFL.IDX PT, R2, R85, RZ, 0x1f ;  /* 0x00001fff55027589 */ /* 0x002e6200000e0000 */
[----:B------:R-:W-:-:S04]  /*0500*/  UISETP.NE.AND UP0, UPT, UR22, 0x2, UPT ;  /* 0x000000021600788c */ /* 0x000fc8000bf05270 */
[----:B------:R-:W-:Y:S01]  /*0510*/  USEL UR37, URZ, 0x1, UP0 ;  /* 0x00000001ff257887 */ /* 0x000fe20008000000 */
[----:B-1----:R-:W-:-:S13]  /*0520*/  ISETP.NE.AND P0, PT, R2, RZ, PT ;  /* 0x000000ff0200720c */ /* 0x002fda0003f05270 */
[----:B------:R-:W-:Y:S05]  /*0530*/  @P0 BRA `(.L_x_9) ;  /* 0x0000000000580947 */ /* 0x000fea0003800000 */
[----:B------:R-:W1:Y:S01]  /*0540*/  S2UR UR4, SR_CgaCtaId ;  /* 0x00000000000479c3 */ /* 0x000e620000008800 */
[----:B------:R-:W-:Y:S01]  /*0550*/  UMOV UR5, 0x400 ;  /* 0x0000040000057882 */ /* 0x000fe20000000000 */
[----:B------:R-:W-:Y:S01]  /*0560*/  UMOV UR8, 0x1 ;  /* 0x0000000100087882 */ /* 0x000fe20000000000 */
[----:B------:R-:W-:Y:S01]  /*0570*/  UMOV UR6, 0x2 ;  /* 0x0000000200067882 */ /* 0x000fe20000000000 */
[----:B------:R-:W-:-:S04]  /*0580*/  UIADD3 UR8, UPT, UPT, -UR8, 0x100000, URZ ;  /* 0x0010000008087890 */ /* 0x000fc8000fffe1ff */
[----:B------:R-:W-:Y:S02]  /*0590*/  USHF.L.U32 UR9, UR8, 0xb, URZ ;  /* 0x0000000b08097899 */ /* 0x000fe400080006ff */
[----:B------:R-:W-:Y:S02]  /*05a0*/  USHF.L.U32 UR8, UR8, 0x1, URZ ;  /* 0x0000000108087899 */ /* 0x000fe400080006ff */
[----:B------:R-:W-:-:S04]  /*05b0*/  UIADD3 UR6, UPT, UPT, -UR6, 0x100000, URZ ;  /* 0x0010000006067890 */ /* 0x000fc8000fffe1ff */
[----:B------:R-:W-:Y:S02]  /*05c0*/  USHF.L.U32 UR7, UR6, 0xb, URZ ;  /* 0x0000000b06077899 */ /* 0x000fe400080006ff */
[----:B------:R-:W-:Y:S01]  /*05d0*/  USHF.L.U32 UR6, UR6, 0x1, URZ ;  /* 0x0000000106067899 */ /* 0x000fe200080006ff */
[----:B------:R-:W-:Y:S01]  /*05e0*/  ELECT P0, URZ, PT ;  /* 0x0000000000ff782f */ /* 0x000fe20003800000 */
[----:B-1----:R-:W-:Y:S01]  /*05f0*/  ULEA UR4, UR4, UR5, 0x18 ;  /* 0x0000000504047291 */ /* 0x002fe2000f8ec0ff */
[----:B------:R-:W1:Y:S11]  /*0600*/  FENCE.VIEW.ASYNC.S ;  /* 0x00000000000073c6 */ /* 0x000e760000000000 */
[----:B-1----:R1:W3:Y:S01]  /*0610*/  SYNCS.EXCH.64 URZ, [UR4], UR8 ;  /* 0x0000000804ff75b2 */ /* 0x0022e20008000100 */
[----:B------:R1:W4:Y:S01]  /*0620*/  SYNCS.EXCH.64 URZ, [UR4+0x20], UR6 ;  /* 0x0000200604ff75b2 */ /* 0x0003220008000100 */
[----:B------:R1:W1:Y:S01]  /*0630*/  SYNCS.EXCH.64 URZ, [UR4+0x8], UR8 ;  /* 0x0000080804ff75b2 */ /* 0x0002620008000100 */
[----:B------:R1:W1:Y:S01]  /*0640*/  SYNCS.EXCH.64 URZ, [UR4+0x28], UR6 ;  /* 0x0000280604ff75b2 */ /* 0x0002620008000100 */
[----:B------:R1:W1:Y:S01]  /*0650*/  SYNCS.EXCH.64 URZ, [UR4+0x10], UR8 ;  /* 0x0000100804ff75b2 */ /* 0x0002620008000100 */
[----:B------:R1:W1:Y:S01]  /*0660*/  SYNCS.EXCH.64 URZ, [UR4+0x30], UR6 ;  /* 0x0000300604ff75b2 */ /* 0x0002620008000100 */
[----:B------:R1:W1:Y:S01]  /*0670*/  SYNCS.EXCH.64 URZ, [UR4+0x18], UR8 ;  /* 0x0000180804ff75b2 */ /* 0x0002620008000100 */
[----:B------:R1:W1:Y:S01]  /*0680*/  SYNCS.EXCH.64 URZ, [UR4+0x38], UR6 ;  /* 0x0000380604ff75b2 */ /* 0x0002620008000100 */
[----:B------:R-:W-:Y:S01]  /*0690*/  NOP ;  /* 0x0000000000007918 */ /* 0x000fe20000000000 */
.L_x_9:
[----:B------:R-:W2:Y:S01]  /*06a0*/  SHFL.IDX PT, R2, R85, RZ, 0x1f ;  /* 0x00001fff55027589 */ /* 0x000ea200000e0000 */
[----:B------:R-:W-:Y:S01]  /*06b0*/  NOP ;  /* 0x0000000000007918 */ /* 0x000fe20000000000 */
[----:B--2---:R-:W-:-:S13]  /*06c0*/  ISETP.NE.AND P0, PT, R2, 0x1, PT ;  /* 0x000000010200780c */ /* 0x004fda0003f05270 */
[----:B------:R-:W-:Y:S05]  /*06d0*/  @P0 BRA `(.L_x_10) ;  /* 0x0000000000500947 */ /* 0x000fea0003800000 */
[----:B-1----:R-:W1:Y:S01]  /*06e0*/  S2UR UR4, SR_CgaCtaId ;  /* 0x00000000000479c3 */ /* 0x002e620000008800 */
        /* <DEDUP_REMOVED lines=12> */
[----:B-1----:R2:W1:Y:S01]  /*07b0*/  SYNCS.EXCH.64 URZ, [UR4+0x40], UR8 ;  /* 0x0000400804ff75b2 */ /* 0x0024620008000100 */
[----:B------:R2:W1:Y:S01]  /*07c0*/  SYNCS.EXCH.64 URZ, [UR4+0x58], UR6 ;  /* 0x0000580604ff75b2 */ /* 0x0004620008000100 */
[----:B------:R2:W1:Y:S01]  /*07d0*/  SYNCS.EXCH.64 URZ, [UR4+0x48], UR8 ;  /* 0x0000480804ff75b2 */ /* 0x0004620008000100 */
[----:B------:R2:W1:Y:S01]  /*07e0*/  SYNCS.EXCH.64 URZ, [UR4+0x60], UR6 ;  /* 0x0000600604ff75b2 */ /* 0x0004620008000100 */
[----:B------:R2:W1:Y:S01]  /*07f0*/  SYNCS.EXCH.64 URZ, [UR4+0x50], UR8 ;  /* 0x0000500804ff75b2 */ /* 0x0004620008000100 */
[----:B------:R2:W1:Y:S02]  /*0800*/  SYNCS.EXCH.64 URZ, [UR4+0x68], UR6 ;  /* 0x0000680604ff75b2 */ /* 0x0004640008000100 */
[----:B--2---:R-:W-:Y:S01]  /*0810*/  NOP ;  /* 0x0000000000007918 */ /* 0x004fe20000000000 */
.L_x_10:
[----:B------:R-:W2:Y:S01]  /*0820*/  SHFL.IDX PT, R2, R85, RZ, 0x1f ;  /* 0x00001fff55027589 */ /* 0x000ea200000e0000 */
[----:B------:R-:W-:Y:S01]  /*0830*/  NOP ;  /* 0x0000000000007918 */ /* 0x000fe20000000000 */
[----:B--2---:R-:W-:-:S13]  /*0840*/  ISETP.NE.AND P0, PT, R2, 0x3, PT ;  /* 0x000000030200780c */ /* 0x004fda0003f05270 */
[----:B------:R-:W-:Y:S05]  /*0850*/  @P0 BRA `(.L_x_11) ;  /* 0x0000000000300947 */ /* 0x000fea0003800000 */
[----:B-1----:R-:W1:Y:S01]  /*0860*/  S2UR UR6, SR_CgaCtaId ;  /* 0x00000000000679c3 */ /* 0x002e620000008800 */
[----:B------:R-:W-:Y:S01]  /*0870*/  UMOV UR4, 0x400 ;  /* 0x0000040000047882 */ /* 0x000fe20000000000 */
[----:B------:R-:W-:Y:S01]  /*0880*/  UMOV UR5, 0x20 ;  /* 0x0000002000057882 */ /* 0x000fe20000000000 */
[----:B------:R-:W-:Y:S01]  /*0890*/  ELECT P0, URZ, PT ;  /* 0x0000000000ff782f */ /* 0x000fe20003800000 */
[----:B-1----:R-:W-:Y:S02]  /*08a0*/  ULEA UR6, UR6, UR4, 0x18 ;  /* 0x0000000406067291 */ /* 0x002fe4000f8ec0ff */
[----:B------:R-:W-:-:S04]  /*08b0*/  UIADD3 UR4, UPT, UPT, -UR5, 0x100000, URZ ;  /* 0x0010000005047890 */ /* 0x000fc8000fffe1ff */
[----:B------:R-:W-:Y:S02]  /*08c0*/  USHF.L.U32 UR5, UR4, 0xb, URZ ;  /* 0x0000000b04057899 */ /* 0x000fe400080006ff */
[----:B------:R-:W-:Y:S01]  /*08d0*/  USHF.L.U32 UR4, UR4, 0x1, URZ ;  /* 0x0000000104047899 */ /* 0x000fe200080006ff */
[----:B------:R-:W1:Y:S11]  /*08e0*/  FENCE.VIEW.ASYNC.S ;  /* 0x00000000000073c6 */ /* 0x000e760000000000 */
[----:B-1----:R2:W1:Y:S01]  /*08f0*/  SYNCS.EXCH.64 URZ, [UR6+0x70], UR4 ;  /* 0x0000700406ff75b2 */ /* 0x0024620008000100 */
[----:B------:R2:W1:Y:S02]  /*0900*/  SYNCS.EXCH.64 URZ, [UR6+0x78], UR4 ;  /* 0x0000780406ff75b2 */ /* 0x0004640008000100 */
[----:B--2---:R-:W-:Y:S01]  /*0910*/  NOP ;  /* 0x0000000000007918 */ /* 0x004fe20000000000 */
.L_x_11:
[----:B------:R-:W2:Y:S01]  /*0920*/  SHFL.IDX PT, R2, R85, RZ, 0x1f ;  /* 0x00001fff55027589 */ /* 0x000ea200000e0000 */
[----:B------:R-:W-:Y:S01]  /*0930*/  NOP ;  /* 0x0000000000007918 */ /* 0x000fe20000000000 */
[----:B--2---:R-:W-:-:S13]  /*0940*/  ISETP.NE.AND P0, PT, R2, 0x4, PT ;  /* 0x000000040200780c */ /* 0x004fda0003f05270 */
[----:B------:R-:W-:Y:S05]  /*0950*/  @P0 BRA `(.L_x_12) ;  /* 0x00000000004c0947 */ /* 0x000fea0003800000 */
[----:B-1----:R-:W1:Y:S01]  /*0960*/  S2UR UR6, SR_CgaCtaId ;  /* 0x00000000000679c3 */ /* 0x002e620000008800 */
[----:B------:R-:W-:Y:S01]  /*0970*/  UMOV UR4, 0x1e0 ;  /* 0x000001e000047882 */ /* 0x000fe20000000000 */
[----:B------:R-:W-:Y:S01]  /*0980*/  UMOV UR5, 0x400 ;  /* 0x0000040000057882 */ /* 0x000fe20000000000 */
[----:B------:R-:W-:Y:S01]  /*0990*/  USEL UR4, UR4, 0x1a0, UP3 ;  /* 0x000001a004047887 */ /* 0x000fe20009800000 */
[----:B------:R-:W-:Y:S01]  /*09a0*/  UMOV UR8, 0x1 ;  /* 0x0000000100087882 */ /* 0x000fe20000000000 */
[----:B------:R-:W-:Y:S01]  /*09b0*/  ELECT P0, URZ, PT ;  /* 0x0000000000ff782f */ /* 0x000fe20003800000 */
[----:B------:R-:W-:-:S04]  /*09c0*/  UIADD3 UR8, UPT, UPT, -UR8, 0x100000, URZ ;  /* 0x0010000008087890 */ /* 0x000fc8000fffe1ff */
[----:B------:R-:W-:Y:S02]  /*09d0*/  USHF.L.U32 UR9, UR8, 0xb, URZ ;  /* 0x0000000b08097899 */ /* 0x000fe400080006ff */
[----:B------:R-:W-:Y:S02]  /*09e0*/  USHF.L.U32 UR8, UR8, 0x1, URZ ;  /* 0x0000000108087899 */ /* 0x000fe400080006ff */
[----:B-1----:R-:W-:Y:S02]  /*09f0*/  ULEA UR6, UR6, UR5, 0x18 ;  /* 0x0000000506067291 */ /* 0x002fe4000f8ec0ff */
[----:B------:R-:W-:-:S04]  /*0a00*/  UIADD3 UR4, UPT, UPT, -UR4, 0x100000, URZ ;  /* 0x0010000004047890 */ /* 0x000fc8000fffe1ff */
[----:B------:R-:W-:Y:S02]  /*0a10*/  USHF.L.U32 UR5, UR4, 0xb, URZ ;  /* 0x0000000b04057899 */ /* 0x000fe400080006ff */
[----:B------:R-:W-:Y:S01]  /*0a20*/  USHF.L.U32 UR4, UR4, 0x1, URZ ;  /* 0x0000000104047899 */ /* 0x000fe200080006ff */
[----:B------:R-:W1:Y:S03]  /*0a30*/  FENCE.VIEW.ASYNC.S ;  /* 0x00000000000073c6 */ /* 0x000e660000000000 */
[----:B-1----:R2:W1:Y:S08]  /*0a40*/  SYNCS.EXCH.64 URZ, [UR6+0x80], UR8 ;  /* 0x0000800806ff75b2 */ /* 0x0024700008000100 */
[----:B------:R2:W1:Y:S01]  /*0a50*/  SYNCS.EXCH.64 URZ, [UR6+0x90], UR4 ;  /* 0x0000900406ff75b2 */ /* 0x0004620008000100 */
[----:B------:R2:W1:Y:S01]  /*0a60*/  SYNCS.EXCH.64 URZ, [UR6+0x88], UR8 ;  /* 0x0000880806ff75b2 */ /* 0x0004620008000100 */
[----:B------:R2:W1:Y:S02]  /*0a70*/  SYNCS.EXCH.64 URZ, [UR6+0x98], UR4 ;  /* 0x0000980406ff75b2 */ /* 0x0004640008000100 */
[----:B--2---:R-:W-:Y:S01]  /*0a80*/  NOP ;  /* 0x0000000000007918 */ /* 0x004fe20000000000 */
.L_x_12:
        /* <DEDUP_REMOVED lines=22> */
[----:B------:R2:W1:Y:S01]  /*0bf0*/  SYNCS.EXCH.64 URZ, [UR4+0xd0], UR6 ;  /* 0x0000d00604ff75b2 */ /* 0x0004620008000100 */
[----:B------:R2:W1:Y:S01]  /*0c00*/  SYNCS.EXCH.64 URZ, [UR4+0xb8], UR8 ;  /* 0x0000b80804ff75b2 */ /* 0x0004620008000100 */
[----:B------:R2:W1:Y:S02]  /*0c10*/  SYNCS.EXCH.64 URZ, [UR4+0xd8], UR6 ;  /* 0x0000d80604ff75b2 */ /* 0x0004640008000100 */
[----:B--2---:R-:W-:Y:S01]  /*0c20*/  NOP ;  /* 0x0000000000007918 */ /* 0x004fe20000000000 */
.L_x_13:
[----:B------:R-:W2:Y:S01]  /*0c30*/  SHFL.IDX PT, R2, R85, RZ, 0x1f ;  /* 0x00001fff55027589 */ /* 0x000ea200000e0000 */
[----:B------:R-:W-:Y:S01]  /*0c40*/  NOP ;  /* 0x0000000000007918 */ /* 0x000fe20000000000 */
[----:B--2---:R-:W-:-:S13]  /*0c50*/  ISETP.NE.AND P0, PT, R2, 0x3, PT ;  /* 0x000000030200780c */ /* 0x004fda0003f05270 */
[----:B------:R-:W-:Y:S05]  /*0c60*/  @P0 BRA `(.L_x_14) ;  /* 0x0000000000380947 */ /* 0x000fea0003800000 */
[----:B------:R-:W2:Y:S01]  /*0c70*/  S2UR UR5, SR_CgaCtaId ;  /* 0x00000000000579c3 */ /* 0x000ea20000008800 */
[----:B-1----:R-:W-:Y:S01]  /*0c80*/  UMOV UR4, 0x400 ;  /* 0x0000040000047882 */ /* 0x002fe20000000000 */
[----:B------:R-:W-:Y:S01]  /*0c90*/  UMOV UR6, 0x20 ;  /* 0x0000002000067882 */ /* 0x000fe20000000000 */
[----:B------:R-:W-:Y:S01]  /*0ca0*/  ELECT P0, URZ, PT ;  /* 0x0000000000ff782f */ /* 0x000fe20003800000 */
[----:B------:R-:W-:-:S04]  /*0cb0*/  UIADD3 UR6, UPT, UPT, -UR6, 0x100000, URZ ;  /* 0x0010000006067890 */ /* 0x000fc8000fffe1ff */
[----:B------:R-:W-:Y:S02]  /*0cc0*/  USHF.L.U32 UR7, UR6, 0xb, URZ ;  /* 0x0000000b06077899 */ /* 0x000fe400080006ff */
[----:B------:R-:W-:Y:S02]  /*0cd0*/  USHF.L.U32 UR6, UR6, 0x1, URZ ;  /* 0x0000000106067899 */ /* 0x000fe400080006ff */
[----:B--2---:R-:W-:Y:S01]  /*0ce0*/  ULEA UR4, UR5, UR4, 0x18 ;  /* 0x0000000405047291 */ /* 0x004fe2000f8ec0ff */
[----:B------:R-:W1:Y:S11]  /*0cf0*/  FENCE.VIEW.ASYNC.S ;  /* 0x00000000000073c6 */ /* 0x000e760000000000 */
[----:B-1----:R2:W1:Y:S01]  /*0d00*/  SYNCS.EXCH.64 URZ, [UR4+0xe0], UR6 ;  /* 0x0000e00604ff75b2 */ /* 0x0024620008000100 */
[----:B------:R2:W1:Y:S01]  /*0d10*/  SYNCS.EXCH.64 URZ, [UR4+0xf0], UR6 ;  /* 0x0000f00604ff75b2 */ /* 0x0004620008000100 */
[----:B------:R2:W1:Y:S01]  /*0d20*/  SYNCS.EXCH.64 URZ, [UR4+0xe8], UR6 ;  /* 0x0000e80604ff75b2 */ /* 0x0004620008000100 */
[----:B------:R2:W1:Y:S02]  /*0d30*/  SYNCS.EXCH.64 URZ, [UR4+0xf8], UR6 ;  /* 0x0000f80604ff75b2 */ /* 0x0004640008000100 */
[----:B--2---:R-:W-:Y:S01]  /*0d40*/  NOP ;  /* 0x0000000000007918 */ /* 0x004fe20000000000 */
.L_x_14:
[----:B-1----:R-:W1:Y:S01]  /*0d50*/  LDCU UR4, c[0x0][0x36c] ;  /* 0x00006d80ff0477ac */ /* 0x002e620008000800 */
[----:B------:R-:W-:Y:S01]  /*0d60*/  ISETP.NE.OR P3, PT, R0, 0x2, !P3 ;  /* 0x000000020000780c */ /* 0x000fe20005f65670 */
[----:B------:R-:W-:Y:S01]  /*0d70*/  NOP ;  /* 0x0000000000007918 */ /* 0x000fe20000000000 */
[----:B------:R-:W-:Y:S01]  /*0d80*/  LOP3.LUT R0, R91, 0x1f, RZ, 0xc0, !PT ;  /* 0x0000001f5b007812 */ /* 0x000fe200078ec0ff */
[----:B------:R-:W-:Y:S02]  /*0d90*/  UISETP.NE.AND UP4, UPT, UR22, URZ, UPT ;  /* 0x000000ff1600728c */ /* 0x000fe4000bf85270 */
[----:B-1----:R-:W-:-:S09]  /*0da0*/  UISETP.EQ.U32.AND UP5, UPT, UR4, 0x1, UPT ;  /* 0x000000010400788c */ /* 0x002fd2000bfa2070 */
[----:B------:R-:W-:Y:S05]  /*0db0*/  BRA.U !UP5, `(.L_x_15) ;  /* 0x000000010d087547 */ /* 0x000fea000b800000 */
[----:B---34-:R-:W-:Y:S01]  /*0dc0*/  UCGABAR_ARV ;  /* 0x00000000000079c7 */ /* 0x018fe20008000000 */
[----:B------:R-:W-:Y:S05]  /*0dd0*/  BRA `(.L_x_16) ;  /* 0x0000000000047947 */ /* 0x000fea0003800000 */
.L_x_15:
[----:B---34-:R-:W-:Y:S01]  /*0de0*/  NOP ;  /* 0x0000000000007918 */ /* 0x018fe20000000000 */
.L_x_16:
[----:B------:R-:W1:Y:S01]  /*0df0*/  S2UR UR7, SR_CTAID.X ;  /* 0x00000000000779c3 */ /* 0x000e620000002500 */
[----:B------:R-:W-:-:S05]  /*0e00*/  CS2R.32 R87, SR_CgaSize ;  /* 0x0000000000577805 */ /* 0x000fca0000008a00 */
[----:B------:R-:W-:-:S05]  /*0e10*/  IMAD R87, R87, -0xa0, RZ ;  /* 0xffffff6057577824 */ /* 0x000fca00078e02ff */
[----:B------:R-:W-:-:S14]  /*0e20*/  R2UR UR5, R87 ;  /* 0x00000000570572ca */ /* 0x000fdc00000e0000 */
[----:B------:R-:W2:Y:S01]  /*0e30*/  LDCU UR5, c[0x0][UR5+0x2b0] ;  /* 0x00005600050577ac */ /* 0x000ea20008000800 */
[----:B------:R-:W-:-:S05]  /*0e40*/  CS2R.32 R87, SR_CgaSize ;  /* 0x0000000000577805 */ /* 0x000fca0000008a00 */
[----:B------:R-:W-:-:S05]  /*0e50*/  IMAD R87, R87, -0xa0, RZ ;  /* 0xffffff6057577824 */ /* 0x000fca00078e02ff */
[----:B------:R-:W-:-:S14]  /*0e60*/  R2UR UR4, R87 ;  /* 0x00000000570472ca */ /* 0x000fdc00000e0000 */
[----:B------:R-:W3:Y:S01]  /*0e70*/  LDCU UR4, c[0x0][UR4+0x2b4] ;  /* 0x00005680040477ac */ /* 0x000ee20008000800 */
[----:B------:R-:W4:Y:S01]  /*0e80*/  S2UR UR8, SR_CTAID.Y ;  /* 0x00000000000879c3 */ /* 0x000f220000002600 */
[----:B------:R-:W-:-:S05]  /*0e90*/  CS2R.32 R87, SR_CgaSize ;  /* 0x0000000000577805 */ /* 0x000fca0000008a00 */
[----:B------:R-:W-:-:S05]  /*0ea0*/  IMAD R87, R87, -0xa0, RZ ;  /* 0xffffff6057577824 */ /* 0x000fca00078e02ff */
[----:B------:R-:W-:-:S14]  /*0eb0*/  R2UR UR9, R87 ;  /* 0x00000000570972ca */ /* 0x000fdc00000e0000 */
[----:B------:R-:W3:Y:S01]  /*0ec0*/  LDCU UR9, c[0x0][UR9+0x2a0] ;  /* 0x00005400090977ac */ /* 0x000ee20008000800 */
[----:B------:R-:W-:-:S05]  /*0ed0*/  CS2R.32 R87, SR_CgaSize ;  /* 0x0000000000577805 */ /* 0x000fca0000008a00 */
[----:B------:R-:W-:-:S05]  /*0ee0*/  IMAD R87, R87, -0xa0, RZ ;  /* 0xffffff6057577824 */ /* 0x000fca00078e02ff */
[----:B------:R-:W-:-:S14]  /*0ef0*/  R2UR UR10, R87 ;  /* 0x00000000570a72ca */ /* 0x000fdc00000e0000 */
[----:B------:R-:W3:Y:S01]  /*0f00*/  LDCU UR10, c[0x0][UR10+0x2a4] ;  /* 0x000054800a0a77ac */ /* 0x000ee20008000800 */
[----:B------:R-:W3:Y:S01]  /*0f10*/  S2UR UR11, SR_CgaCtaId ;  /* 0x00000000000b79c3 */ /* 0x000ee20000008800 */
[----:B------:R-:W3:Y:S01]  /*0f20*/  LDCU UR23, c[0x0][0xb24] ;  /* 0x00016480ff1777ac */ /* 0x000ee20008000800 */
[----:B------:R-:W3:Y:S01]  /*0f30*/  LDCU UR40, c[0x0][0xb24] ;  /* 0x00016480ff2877ac */ /* 0x000ee20008000800 */
[----:B-1----:R-:W-:-:S05]  /*0f40*/  I2FP.F32.U32 R3, UR7 ;  /* 0x0000000700037c45 */ /* 0x002fca0008201000 */
[----:B------:R-:W1:Y:S01]  /*0f50*/  S2UR UR36, SR_CTAID.Z ;  /* 0x00000000002479c3 */ /* 0x000e620000002700 */
[----:B------:R-:W1:Y:S01]  /*0f60*/  LDCU UR26, c[0x0][0xb30] ;  /* 0x00016600ff1a77ac */ /* 0x000e620008000800 */
[----:B--2---:R-:W-:Y:S01]  /*0f70*/  FMUL R3, R3, UR5 ;  /* 0x0000000503037c20 */ /* 0x004fe20008400000 */
[----:B------:R-:W-:Y:S01]  /*0f80*/  UMOV UR25, UR7 ;  /* 0x0000000700197c82 */ /* 0x000fe20008000000 */
[----:B----4-:R-:W-:Y:S01]  /*0f90*/  I2FP.F32.U32 R2, UR8 ;  /* 0x0000000800027c45 */ /* 0x010fe20008201000 */
[----:B------:R-:W-:-:S03]  /*0fa0*/  UMOV UR30, UR8 ;  /* 0x00000008001e7c82 */ /* 0x000fc60008000000 */
[----:B------:R-:W2:Y:S01]  /*0fb0*/  F2I.U32.TRUNC.NTZ R3, R3 ;  /* 0x0000000300037305 */ /* 0x000ea2000020f000 */
[----:B---3--:R-:W-:Y:S01]  /*0fc0*/  UISETP.GE.AND UP2, UPT, UR23, 0x1, UPT ;  /* 0x000000011700788c */ /* 0x008fe2000bf46270 */
[----:B------:R-:W-:Y:S01]  /*0fd0*/  FMUL R2, R2, UR4 ;  /* 0x0000000402027c20 */ /* 0x000fe20008400000 */
[----:B------:R-:W-:-:S05]  /*0fe0*/  USHF.L.U32 UR28, UR11, 0xb, URZ ;  /* 0x0000000b0b1c7899 */ /* 0x000fca00080006ff */
[----:B------:R-:W3:Y:S01]  /*0ff0*/  F2I.U32.TRUNC.NTZ R2, R2 ;  /* 0x0000000200027305 */ /* 0x000ee2000020f000 */
[----:B--2---:R-:W-:Y:S02]  /*1000*/  R2UR UR4, R3 ;  /* 0x00000000030472ca */ /* 0x004fe400000e0000 */
[----:B---3--:R-:W-:Y:S02]  /*1010*/  R2UR UR6, R2 ;  /* 0x00000000020672ca */ /* 0x008fe400000e0000 */
[----:B------:R-:W-:-:S09]  /*1020*/  PRMT R2, RZ, 0x7610, R2 ;  /* 0x00007610ff027816 */ /* 0x000fd20000000002 */
[----:B------:R-:W-:-:S04]  /*1030*/  UIADD3 UR5, UPT, UPT, -UR4, URZ, URZ ;  /* 0x000000ff04057290 */ /* 0x000fc8000fffe1ff */
[----:B------:R-:W-:Y:S02]  /*1040*/  UIMAD UR5, UR9, UR5, UR7 ;  /* 0x00000005090572a4 */ /* 0x000fe4000f8e0207 */
[----:B------:R-:W-:-:S04]  /*1050*/  UIADD3 UR4, UPT, UPT, -UR6, URZ, URZ ;  /* 0x000000ff06047290 */ /* 0x000fc8000fffe1ff */
[----:B------:R-:W-:Y:S01]  /*1060*/  IMAD.U32 R87, RZ, RZ, UR5 ;  /* 0x00000005ff577e24 */ /* 0x000fe2000f8e00ff */
[----:B------:R-:W-:-:S06]  /*1070*/  UIMAD UR4, UR10, UR4, UR8 ;  /* 0x000000040a0472a4 */ /* 0x000fcc000f8e0208 */
[----:B------:R-:W-:Y:S01]  /*1080*/  IMAD.U32 R86, RZ, RZ, UR4 ;  /* 0x00000004ff567e24 */ /* 0x000fe2000f8e00ff */
[----:B-1----:R-:W-:Y:S06]  /*1090*/  BRA.U UP4, `(.L_x_17) ;  /* 0x00000001042c7547 */ /* 0x002fec000b800000 */
[----:B------:R-:W-:Y:S02]  /*10a0*/  R2UR UR5, R86 ;  /* 0x00000000560572ca */ /* 0x000fe400000e0000 */
[----:B------:R-:W-:-:S11]  /*10b0*/  R2UR UR4, R87 ;  /* 0x00000000570472ca */ /* 0x000fd600000e0000 */
[----:B------:R-:W-:Y:S02]  /*10c0*/  UISETP.NE.AND UP0, UPT, UR5, URZ, UPT ;  /* 0x000000ff0500728c */ /* 0x000fe4000bf05270 */
[----:B------:R-:W-:Y:S02]  /*10d0*/  UISETP.NE.AND UP1, UPT, UR5, 0x1, UPT ;  /* 0x000000010500788c */ /* 0x000fe4000bf25270 */
[----:B------:R-:W-:-:S04]  /*10e0*/  UISETP.EQ.OR UP0, UPT, UR4, URZ, !UP0 ;  /* 0x000000ff0400728c */ /* 0x000fc8000c702670 */
[----:B------:R-:W-:Y:S02]  /*10f0*/  USEL UR5, URZ, 0x1, !UP0 ;  /* 0x00000001ff057887 */ /* 0x000fe4000c000000 */
[----:B------:R-:W-:Y:S02]  /*1100*/  UISETP.NE.AND UP0, UPT, UR4, URZ, UPT ;  /* 0x000000ff0400728c */ /* 0x000fe4000bf05270 */
[----:B------:R-:W-:-:S04]  /*1110*/  USEL UR4, URZ, 0x2, UP1 ;  /* 0x00000002ff047887 */ /* 0x000fc80008800000 */
[----:B------:R-:W-:-:S04]  /*1120*/  USEL UR4, UR4, 0x2, UP0 ;  /* 0x0000000204047887 */ /* 0x000fc80008000000 */
[----:B------:R-:W-:-:S06]  /*1130*/  UIADD3 UR4, UPT, UPT, UR5, UR4, URZ ;  /* 0x0000000405047290 */ /* 0x000fcc000fffe0ff */
[----:B------:R-:W-:Y:S02]  /*1140*/  IMAD.U32 R2, RZ, RZ, UR4 ;  /* 0x00000004ff027e24 */ /* 0x000fe4000f8e00ff */
.L_x_17:
[----:B------:R-:W-:Y:S05]  /*1150*/  BRA.U !UP2, `(.L_x_18) ;  /* 0x000000010ad47547 */ /* 0x000fea000b800000 */
[----:B------:R-:W1:Y:S01]  /*1160*/  LDCU.128 UR12, c[0x0][0xb10] ;  /* 0x00016200ff0c77ac */ /* 0x000e620008000c00 */
[----:B------:R-:W2:Y:S01]  /*1170*/  LDCU UR6, c[0x0][0x370] ;  /* 0x00006e00ff0677ac */ /* 0x000ea20008000800 */
[----:B------:R-:W3:Y:S01]  /*1180*/  LDCU UR5, c[0x0][0x374] ;  /* 0x00006e80ff0577ac */ /* 0x000ee20008000800 */
[----:B------:R-:W4:Y:S01]  /*1190*/  LDCU UR24, c[0x0][0xb0c] ;  /* 0x00016180ff1877ac */ /* 0x000f220008000800 */
[----:B------:R-:W4:Y:S01]  /*11a0*/  LDCU UR4, c[0x0][0xb20] ;  /* 0x00016400ff0477ac */ /* 0x000f220008000800 */
[----:B------:R-:W4:Y:S01]  /*11b0*/  LDCU.64 UR8, c[0x0][0xb28] ;  /* 0x00016500ff0877ac */ /* 0x000f220008000a00 */
[----:B-1----:R-:W-:Y:S02]  /*11c0*/  UISETP.NE.AND UP0, UPT, UR14, 0x1, UPT ;  /* 0x000000010e00788c */ /* 0x002fe4000bf05270 */
[----:B---3--:R-:W-:Y:S02]  /*11d0*/  UIMAD.WIDE.U32 UR10, UR5, UR15, URZ ;  /* 0x0000000f050a72a5 */ /* 0x008fe4000f8e00ff */
[----:B--2---:R-:W-:-:S02]  /*11e0*/  UIMAD.WIDE.U32 UR18, UR6, UR12, URZ ;  /* 0x0000000c061272a5 */ /* 0x004fc4000f8e00ff */
[----:B----4-:R-:W-:Y:S02]  /*11f0*/  UISETP.NE.AND UP1, UPT, UR24, 0x1, UPT ;  /* 0x000000011800788c */ /* 0x010fe4000bf25270 */
[----:B------:R-:W-:Y:S01]  /*1200*/  UISETP.NE.AND UP2, UPT, UR23, 0x1, UPT ;  /* 0x000000011700788c */ /* 0x000fe2000bf45270 */
[----:B------:R-:W-:Y:S02]  /*1210*/  UMOV UR10, UR11 ;  /* 0x0000000b000a7c82 */ /* 0x000fe40008000000 */
[----:B------:R-:W-:Y:S01]  /*1220*/  UMOV UR18, UR19 ;  /* 0x0000001300127c82 */ /* 0x000fe20008000000 */
[----:B------:R-:W-:Y:S02]  /*1230*/  @UP0 USHF.R.U32.HI UR5, URZ, UR4, UR10 ;  /* 0x00000004ff050299 */ /* 0x000fe4000801160a */
[----:B------:R-:W-:Y:S02]  /*1240*/  UIMAD.WIDE.U32 UR20, UR30, UR15, URZ ;  /* 0x0000000f1e1472a5 */ /* 0x000fe4000f8e00ff */
[----:B------:R-:W-:-:S02]  /*1250*/  UIMAD.WIDE.U32 UR10, UR5, UR8, URZ ;  /* 0x00000008050a72a5 */ /* 0x000fc4000f8e00ff */
[----:B------:R-:W-:Y:S02]  /*1260*/  @UP1 USHF.R.U32.HI UR6, URZ, UR13, UR18 ;  /* 0x0000000dff061299 */ /* 0x000fe40008011612 */
[----:B------:R-:W-:Y:S02]  /*1270*/  UIMAD.WIDE.U32 UR16, UR25, UR12, URZ ;  /* 0x0000000c191072a5 */ /* 0x000fe4000f8e00ff */
[----:B------:R-:W-:Y:S01]  /*1280*/  UIMAD.WIDE.U32 UR18, UR6, UR8, URZ ;  /* 0x00000008061272a5 */ /* 0x000fe2000f8e00ff */
[----:B------:R-:W-:Y:S01]  /*1290*/  UMOV UR20, UR21 ;  /* 0x0000001500147c82 */ /* 0x000fe20008000000 */
[----:B------:R-:W-:Y:S01]  /*12a0*/  UMOV UR10, UR11 ;  /* 0x0000000b000a7c82 */ /* 0x000fe20008000000 */
[----:B------:R-:W-:Y:S02]  /*12b0*/  USHF.R.U32.HI UR20, URZ, UR4, UR20 ;  /* 0x00000004ff147299 */ /* 0x000fe40008011614 */
[----:B------:R-:W-:Y:S02]  /*12c0*/  @UP2 USHF.R.U32.HI UR5, URZ, UR9, UR10 ;  /* 0x00000009ff052299 */ /* 0x000fe4000801160a */
[----:B------:R-:W-:Y:S01]  /*12d0*/  UMOV UR7, UR19 ;  /* 0x0000001300077c82 */ /* 0x000fe20008000000 */
[----:B------:R-:W-:Y:S01]  /*12e0*/  UMOV UR16, UR17 ;  /* 0x0000001100107c82 */ /* 0x000fe20008000000 */
[----:B------:R-:W-:-:S02]  /*12f0*/  @UP2 USHF.R.U32.HI UR6, URZ, UR9, UR7 ;  /* 0x00000009ff062299 */ /* 0x000fc40008011607 */
[----:B------:R-:W-:Y:S02]  /*1300*/  USHF.R.U32.HI UR16, URZ, UR13, UR16 ;  /* 0x0000000dff107299 */ /* 0x000fe40008011610 */
[----:B------:R-:W-:Y:S02]  /*1310*/  USEL UR4, UR30, UR20, !UP0 ;  /* 0x000000141e047287 */ /* 0x000fe4000c000000 */
[----:B------:R-:W-:Y:S02]  /*1320*/  UIMAD UR7, UR5, UR23, URZ ;  /* 0x00000017050772a4 */ /* 0x000fe4000f8e02ff */
[----:B------:R-:W-:Y:S02]  /*1330*/  USEL UR5, UR25, UR16, !UP1 ;  /* 0x0000001019057287 */ /* 0x000fe4000c800000 */
[----:B------:R-:W-:Y:S02]  /*1340*/  UIMAD UR12, UR6, UR23, URZ ;  /* 0x00000017060c72a4 */ /* 0x000fe4000f8e02ff */
[----:B------:R-:W-:-:S02]  /*1350*/  UISETP.GE.AND UP0, UPT, UR4, UR7, UPT ;  /* 0x000000070400728c */ /* 0x000fc4000bf06270 */
[----:B------:R-:W-:Y:S02]  /*1360*/  UIMAD.WIDE.U32 UR10, UR4, UR8, URZ ;  /* 0x00000008040a72a5 */ /* 0x000fe4000f8e00ff */
[----:B------:R-:W-:Y:S02]  /*1370*/  UISETP.GE.OR UP0, UPT, UR5, UR12, UP0 ;  /* 0x0000000c0500728c */ /* 0x000fe40008706670 */
[----:B------:R-:W-:Y:S02]  /*1380*/  UIMAD.WIDE.U32 UR12, UR5, UR8, URZ ;  /* 0x00000008050c72a5 */ /* 0x000fe4000f8e00ff */
[----:B------:R-:W-:Y:S01]  /*1390*/  UIADD3 UR10, UPT, UPT, -UR4, URZ, URZ ;  /* 0x000000ff040a7290 */ /* 0x000fe2000fffe1ff */
[----:B------:R-:W-:Y:S01]  /*13a0*/  UMOV UR8, UR11 ;  /* 0x0000000b00087c82 */ /* 0x000fe20008000000 */
[----:B------:R-:W-:Y:S02]  /*13b0*/  UIADD3 UR11, UPT, UPT, -UR5, URZ, URZ ;  /* 0x000000ff050b7290 */ /* 0x000fe4000fffe1ff */
[----:B------:R-:W-:-:S03]  /*13c0*/  USHF.R.U32.HI UR8, URZ, UR9, UR8 ;  /* 0x00000009ff087299 */ /* 0x000fc60008011608 */
[----:B------:R-:W-:Y:S01]  /*13d0*/  @!UP0 UMOV UR7, UR13 ;  /* 0x0000000d00078c82 */ /* 0x000fe20008000000 */
[----:B------:R-:W-:Y:S02]  /*13e0*/  UIMAD UR30, UR14, UR10, UR30 ;  /* 0x0000000a0e1e72a4 */ /* 0x000fe4000f8e021e */
[----:B------:R-:W-:Y:S02]  /*13f0*/  USEL UR8, UR4, UR8, !UP2 ;  /* 0x0000000804087287 */ /* 0x000fe4000d000000 */
[----:B------:R-:W-:Y:S02]  /*1400*/  @!UP0 USHF.R.U32.HI UR7, URZ, UR9, UR7 ;  /* 0x00000009ff078299 */ /* 0x000fe40008011607 */
[----:B------:R-:W-:Y:S02]  /*1410*/  UIADD3 UR9, UPT, UPT, -UR8, URZ, URZ ;  /* 0x000000ff08097290 */ /* 0x000fe4000fffe1ff */
[----:B------:R-:W-:Y:S02]  /*1420*/  @!UP0 USEL UR7, UR5, UR7, !UP2 ;  /* 0x0000000705078287 */ /* 0x000fe4000d000000 */
[----:B------:R-:W-:-:S02]  /*1430*/  UIMAD UR9, UR23, UR9, UR4 ;  /* 0x00000009170972a4 */ /* 0x000fc4000f8e0204 */
[----:B------:R-:W-:Y:S02]  /*1440*/  @!UP0 UIADD3 UR8, UPT, UPT, UR8, -UR7, URZ ;  /* 0x8000000708088290 */ /* 0x000fe4000fffe0ff */
[----:B------:R-:W-:Y:S02]  /*1450*/  @!UP0 UIMAD UR6, UR9, UR6, UR7 ;  /* 0x00000006090682a4 */ /* 0x000fe4000f8e0207 */
[----:B------:R-:W-:Y:S02]  /*1460*/  @!UP0 UIMAD UR4, UR8, UR23, UR5 ;  /* 0x00000017080482a4 */ /* 0x000fe4000f8e0205 */
[----:B------:R-:W-:Y:S02]  /*1470*/  UIMAD UR25, UR24, UR11, UR25 ;  /* 0x0000000b181972a4 */ /* 0x000fe4000f8e0219 */
[----:B------:R-:W-:Y:S01]  /*1480*/  UIMAD UR30, UR4, UR14, UR30 ;  /* 0x0000000e041e72a4 */ /* 0x000fe2000f8e021e */
[----:B------:R-:W-:Y:S02]  /*1490*/  @!UP0 UMOV UR5, UR6 ;  /* 0x0000000600058c82 */ /* 0x000fe40008000000 */
[----:B------:R-:W-:-:S12]  /*14a0*/  UIMAD UR25, UR5, UR24, UR25 ;  /* 0x00000018051972a4 */ /* 0x000fd8000f8e0219 */
.L_x_18:
[----:B------:R-:W-:Y:S02]  /*14b0*/  UISETP.NE.AND UP1, UPT, UR26, 0x1, UPT ;  /* 0x000000011a00788c */ /* 0x000fe4000bf25270 */
[----:B------:R-:W-:Y:S02]  /*14c0*/  UISETP.NE.AND UP0, UPT, UR22, 0x2, UPT ;  /* 0x000000021600788c */ /* 0x000fe4000bf05270 */
[----:B------:R-:W-:-:S05]  /*14d0*/  ULOP3.LUT UR28, UR28, 0x800, URZ, 0xc0, !UPT ;  /* 0x000008001c1c7892 */ /* 0x000fca000f8ec0ff */
[----:B------:R-:W-:Y:S07]  /*14e0*/  BRA.U UP1, `(.L_x_19) ;  /* 0x0000000101447547 */ /* 0x000fee000b800000 */
[----:B------:R-:W1:Y:S01]  /*14f0*/  LDCU.128 UR8, c[0x0][0xb10] ;  /* 0x00016200ff0877ac */ /* 0x000e620008000c00 */
[----:B------:R-:W2:Y:S01]  /*1500*/  LDCU UR12, c[0x0][0xb0c] ;  /* 0x00016180ff0c77ac */ /* 0x000ea20008000800 */
[----:B------:R-:W3:Y:S01]  /*1510*/  LDCU UR13, c[0x0][0xb20] ;  /* 0x00016400ff0d77ac */ /* 0x000ee20008000800 */
[----:B-1----:R-:W-:Y:S02]  /*1520*/  UIMAD.WIDE.U32 UR6, UR25, UR8, URZ ;  /* 0x00000008190672a5 */ /* 0x002fe4000f8e00ff */
[----:B------:R-:W-:Y:S02]  /*1530*/  UIMAD.WIDE.U32 UR4, UR30, UR11, URZ ;  /* 0x0000000b1e0472a5 */ /* 0x000fe4000f8e00ff */
[----:B--2---:R-:W-:Y:S02]  /*1540*/  UISETP.NE.AND UP2, UPT, UR12, 0x1, UPT ;  /* 0x000000010c00788c */ /* 0x004fe4000bf45270 */
[----:B------:R-:W-:Y:S01]  /*1550*/  UISETP.NE.AND UP1, UPT, UR10, 0x1, UPT ;  /* 0x000000010a00788c */ /* 0x000fe2000bf25270 */
[----:B------:R-:W-:-:S02]  /*1560*/  UMOV UR6, UR7 ;  /* 0x0000000700067c82 */ /* 0x000fc40008000000 */
[----:B------:R-:W-:Y:S01]  /*1570*/  UMOV UR4, UR5 ;  /* 0x0000000500047c82 */ /* 0x000fe20008000000 */
[----:B------:R-:W-:Y:S02]  /*1580*/  USHF.R.U32.HI UR6, URZ, UR9, UR6 ;  /* 0x00000009ff067299 */ /* 0x000fe40008011606 */
[----:B---3--:R-:W-:Y:S02]  /*1590*/  USHF.R.U32.HI UR4, URZ, UR13, UR4 ;  /* 0x0000000dff047299 */ /* 0x008fe40008011604 */
[----:B------:R-:W-:Y:S02]  /*15a0*/  USEL UR5, UR25, UR6, !UP2 ;  /* 0x0000000619057287 */ /* 0x000fe4000d000000 */
[----:B------:R-:W-:-:S04]  /*15b0*/  USEL UR4, UR30, UR4, !UP1 ;  /* 0x000000041e047287 */ /* 0x000fc8000c800000 */
[----:B------:R-:W-:Y:S02]  /*15c0*/  UIADD3 UR6, UPT, UPT, UR5, -UR4, URZ ;  /* 0x8000000405067290 */ /* 0x000fe4000fffe0ff */
[----:B------:R-:W-:Y:S02]  /*15d0*/  UIADD3 UR4, UPT, UPT, -UR5, UR4, URZ ;  /* 0x0000000405047290 */ /* 0x000fe4000fffe1ff */
[----:B------:R-:W-:Y:S02]  /*15e0*/  UIMAD UR30, UR6, UR10, UR30 ;  /* 0x0000000a061e72a4 */ /* 0x000fe4000f8e021e */
[----:B------:R-:W-:-:S12]  /*15f0*/  UIMAD UR25, UR4, UR12, UR25 ;  /* 0x0000000c041972a4 */ /* 0x000fd8000f8e0219 */
.L_x_19:
[----:B------:R-:W-:Y:S05]  /*1600*/  BRA.U !UP5, `(.L_x_20) ;  /* 0x000000010d0c7547 */ /* 0x000fea000b800000 */
[----:B------:R-:W-:Y:S01]  /*1610*/  UCGABAR_WAIT ;  /* 0x0000000000007dc7 */ /* 0x000fe20008000000 */
[----:B------:R-:W-:Y:S01]  /*1620*/  CCTL.IVALL ;  /* 0x00000000ff00798f */ /* 0x000fe20002000000 */
[----:B------:R-:W-:Y:S05]  /*1630*/  BRA `(.L_x_21) ;  /* 0x0000000000047947 */ /* 0x000fea0003800000 */
.L_x_20:
[----:B------:R-:W-:Y:S06]  /*1640*/  BAR.SYNC.DEFER_BLOCKING 0x0 ;  /* 0x0000000000007b1d */ /* 0x000fec0000010000 */
.L_x_21:
[----:B------:R-:W-:Y:S05]  /*1650*/  BRA.U UP0, `(.L_x_22) ;  /* 0x0000001100c47547 */ /* 0x000fea000b800000 */
[----:B------:R-:W1:Y:S01]  /*1660*/  LDCU UR6, c[0x0][0x38c] ;  /* 0x00007180ff0677ac */ /* 0x000e620008000800 */
[----:B------:R-:W2:Y:S01]  /*1670*/  S2UR UR7, SR_CgaCtaId ;  /* 0x00000000000779c3 */ /* 0x000ea20000008800 */
[----:B------:R-:W-:Y:S01]  /*1680*/  PLOP3.LUT P1, PT, PT, PT, UP3, 0x80, 0x8 ;  /* 0x000000000008781c */ /* 0x000fe20003f2f038 */
[----:B------:R-:W-:Y:S01]  /*1690*/  IMAD.MOV.U32 R12, RZ, RZ, 0x1 ;  /* 0x00000001ff0c7424 */ /* 0x000fe200078e00ff */
[----:B------:R-:W-:Y:S01]  /*16a0*/  UMOV UR13, 0x400 ;  /* 0x00000400000d7882 */ /* 0x000fe20000000000 */
[----:B------:R-:W-:Y:S01]  /*16b0*/  UISETP.NE.AND UP1, UPT, UR22, URZ, UPT ;  /* 0x000000ff1600728c */ /* 0x000fe2000bf25270 */
[----:B------:R-:W-:Y:S02]  /*16c0*/  ISETP.EQ.OR P2, PT, R0, RZ, P3 ;  /* 0x000000ff0000720c */ /* 0x000fe40001f42670 */
[----:B------:R-:W-:Y:S02]  /*16d0*/  CS2R R10, SRZ ;  /* 0x00000000000a7805 */ /* 0x000fe4000001ff00 */
[----:B------:R-:W-:Y:S01]  /*16e0*/  PLOP3.LUT P1, PT, P1, PT, PT, 0x8, 0x80 ;  /* 0x000000000080781c */ /* 0x000fe20000f2e170 */
[----:B------:R-:W-:Y:S01]  /*16f0*/  IMAD.MOV.U32 R9, RZ, RZ, RZ ;  /* 0x000000ffff097224 */ /* 0x000fe200078e00ff */
[----:B------:R-:W3:Y:S01]  /*1700*/  LDCU UR41, c[0x0][0x370] ;  /* 0x00006e00ff2977ac */ /* 0x000ee20008000800 */
[----:B------:R-:W-:Y:S01]  /*1710*/  IMAD.MOV.U32 R8, RZ, RZ, 0x1 ;  /* 0x00000001ff087424 */ /* 0x000fe200078e00ff */
[----:B------:R-:W4:Y:S01]  /*1720*/  LDCU.64 UR26, c[0x0][0x348] ;  /* 0x00006900ff1a77ac */ /* 0x000f220008000a00 */
[----:B-1----:R-:W-:-:S02]  /*1730*/  UIADD3 UR5, UPT, UPT, UR6, 0x1f, URZ ;  /* 0x0000001f06057890 */ /* 0x002fc4000fffe0ff */
[----:B------:R-:W-:Y:S02]  /*1740*/  USHF.R.U32.HI UR45, URZ, 0x5, UR28 ;  /* 0x00000005ff2d7899 */ /* 0x000fe4000801161c */
[----:B------:R-:W-:Y:S02]  /*1750*/  USHF.R.S32.HI UR4, URZ, 0x1f, UR5 ;  /* 0x0000001fff047899 */ /* 0x000fe40008011405 */
[----:B------:R-:W-:Y:S02]  /*1760*/  UIADD3 UR46, UPT, UPT, UR6, 0x3e, URZ ;  /* 0x0000003e062e7890 */ /* 0x000fe4000fffe0ff */
[----:B------:R-:W-:Y:S02]  /*1770*/  ULEA.HI UR4, UR4, UR5, URZ, 0x5 ;  /* 0x0000000504047291 */ /* 0x000fe4000f8f28ff */
[----:B------:R-:W-:Y:S02]  /*1780*/  UIADD3 UR5, UPT, UPT, UR6, -0x1, URZ ;  /* 0xffffffff06057890 */ /* 0x000fe4000fffe0ff */
[----:B------:R-:W-:-:S02]  /*1790*/  USHF.R.S32.HI UR43, URZ, 0x5, UR4 ;  /* 0x00000005ff2b7899 */ /* 0x000fc40008011404 */
[----:B------:R-:W-:Y:S02]  /*17a0*/  UISETP.GE.U32.AND UP2, UPT, UR5, -0x3f, UPT ;  /* 0xffffffc10500788c */ /* 0x000fe4000bf46070 */
[----:B------:R-:W-:Y:S02]  /*17b0*/  UISETP.LT.U32.AND UP0, UPT, UR43, 0x4, UPT ;  /* 0x000000042b00788c */ /* 0x000fe4000bf01070 */
[----:B--2---:R-:W-:Y:S02]  /*17c0*/  ULEA UR13, UR7, UR13, 0x18 ;  /* 0x0000000d070d7291 */ /* 0x004fe4000f8ec0ff */
[----:B------:R-:W-:Y:S02]  /*17d0*/  USEL UR42, UR43, 0x4, UP0 ;  /* 0x000000042b2a7887 */ /* 0x000fe40008000000 */
[----:B------:R-:W-:Y:S02]  /*17e0*/  ULEA UR29, UR28, UR13, 0x1 ;  /* 0x0000000d1c1d7291 */ /* 0x000fe4000f8e08ff */
[----:B------:R-:W-:-:S02]  /*17f0*/  UIADD3 UR21, UPT, UPT, UR42, -0x1, URZ ;  /* 0xffffffff2a157890 */ /* 0x000fc4000fffe0ff */
[----:B------:R-:W-:Y:S01]  /*1800*/  @UP2 UIADD3 UR21, UPT, UPT, UR42, URZ, URZ ;  /* 0x000000ff2a152290 */ /* 0x000fe2000fffe0ff */
[----:B------:R-:W1:Y:S01]  /*1810*/  LDCU UR39, c[0x0][0x374] ;  /* 0x00006e80ff2777ac */ /* 0x000e620008000800 */
[----:B------:R-:W-:Y:S02]  /*1820*/  USEL UR24, UR37, 0x2, UP1 ;  /* 0x0000000225187887 */ /* 0x000fe40008800000 */
[----:B------:R-:W-:Y:S02]  /*1830*/  UIADD3 UR29, UPT, UPT, UR29, 0x6400, URZ ;  /* 0x000064001d1d7890 */ /* 0x000fe4000fffe0ff */
[----:B------:R-:W-:Y:S02]  /*1840*/  UIADD3 UR44, UPT, UPT, UR43, -UR42, URZ ;  /* 0x8000002a2b2c7290 */ /* 0x000fe4000fffe0ff */
[----:B------:R-:W-:Y:S01]  /*1850*/  UIADD3 UR21, UPT, UPT, UR21, 0x1, URZ ;  /* 0x0000000115157890 */ /* 0x000fe2000fffe0ff */
[----:B---34-:R-:W-:-:S11]  /*1860*/  UMOV UR5, URZ ;  /* 0x000000ff00057c82 */ /* 0x018fd60008000000 */
.L_x_42:
[----:B------:R-:W2:Y:S02]  /*1870*/  S2UR UR4, SR_CgaCtaId ;  /* 0x00000000000479c3 */ /* 0x000ea40000008800 */
[----:B--2---:R-:W-:-:S09]  /*1880*/  UISETP.NE.AND UP0, UPT, UR4, URZ, UPT ;  /* 0x000000ff0400728c */ /* 0x004fd2000bf05270 */
[----:B-1----:R-:W-:Y:S05]  /*1890*/  BRA.U UP0, `(.L_x_23) ;  /* 0x0000000100287547 */ /* 0x002fea000b800000 */
[----:B------:R-:W-:Y:S02]  /*18a0*/  LEA R0, R9, UR13, 0x3 ;  /* 0x0000000d09007c11 */ /* 0x000fe4000f8e18ff */
[----:B------:R-:W-:-:S04]  /*18b0*/  SHF.L.U32 R3, R8, 0x1f, RZ ;  /* 0x0000001f08037819 */ /* 0x000fc800000006ff */
[----:B------:R-:W2:Y:S02]  /*18c0*/  SYNCS.PHASECHK.TRANS64.TRYWAIT P0, [R0+URZ+0xf0], R3 ;  /* 0x0000f003000075a7 */ /* 0x000ea400080011ff */
[----:B--2---:R-:W-:Y:S05]  /*18d0*/  @!P0 BRA `(.L_x_24) ;  /* 0x0000006000b88947 */ /* 0x004fea0003800000 */
.L_x_122:
[----:B------:R3:W-:Y:S01]  /*18e0*/  SYNCS.ARRIVE.TRANS64.A1T0 RZ, [R0+URZ+0xe0], RZ ;  /* 0x0000e0ff00ff79a7 */ /* 0x0007e200081000ff */
[----:B------:R-:W-:-:S05]  /*18f0*/  VIADD R9, R9, 0x1 ;  /* 0x0000000109097836 */ /* 0x000fca0000000000 */
[----:B------:R-:W-:-:S04]  /*1900*/  ISETP.NE.AND P0, PT, R9, 0x2, PT ;  /* 0x000000020900780c */ /* 0x000fc80003f05270 */
[----:B--2---:R-:W-:Y:S02]  /*1910*/  SEL R3, RZ, 0x1, P0 ;  /* 0x00000001ff037807 */ /* 0x004fe40000000000 */
[----:B------:R-:W-:Y:S02]  /*1920*/  SEL R9, R9, RZ, P0 ;  /* 0x000000ff09097207 */ /* 0x000fe40000000000 */
[----:B------:R-:W-:-:S07]  /*1930*/  LOP3.LUT R8, R8, R3, RZ, 0x3c, !PT ;  /* 0x0000000308087212 */ /* 0x000fce00078e3cff */
.L_x_23:
[----:B------:R-:W-:Y:S01]  /*1940*/  ULEA UR4, UR5, UR13, 0x3 ;  /* 0x0000000d05047291 */ /* 0x000fe2000f8e18ff */
[----:B---3--:R-:W-:Y:S01]  /*1950*/  SHF.L.U32 R0, R12, 0x1f, RZ ;  /* 0x0000001f0c007819 */ /* 0x008fe200000006ff */
[----:B------:R-:W-:Y:S02]  /*1960*/  UISETP.GE.U32.AND UP0, UPT, UR46, 0x3f, UPT ;  /* 0x0000003f2e00788c */ /* 0x000fe4000bf06070 */
[----:B------:R-:W-:Y:S02]  /*1970*/  USHF.L.U32 UR11, UR30, 0x6, URZ ;  /* 0x000000061e0b7899 */ /* 0x000fe400080006ff */
[----:B------:R-:W-:Y:S01]  /*1980*/  ULEA UR35, UR25, UR45, 0x7 ;  /* 0x0000002d19237291 */ /* 0x000fe2000f8e38ff */
[----:B------:R-:W-:Y:S02]  /*1990*/  UMOV UR7, URZ ;  /* 0x000000ff00077c82 */ /* 0x000fe40008000000 */
[----:B------:R2:W3:Y:S02]  /*19a0*/  SYNCS.PHASECHK.TRANS64.TRYWAIT P0, [UR4+0x20], R0 ;  /* 0x00002000ff0075a7 */ /* 0x0004e40008001104 */
[----:B------:R-:W-:Y:S07]  /*19b0*/  BRA.U !UP0, `(.L_x_25) ;  /* 0x0000000108c07547 */ /* 0x000fee000b800000 */
[----:B------:R-:W-:Y:S01]  /*19c0*/  UMOV UR6, URZ ;  /* 0x000000ff00067c82 */ /* 0x000fe20008000000 */
[----:B------:R-:W-:-:S05]  /*19d0*/  UMOV UR4, UR5 ;  /* 0x0000000500047c82 */ /* 0x000fca0008000000 */
.L_x_31:
[----:B------:R-:W-:Y:S01]  /*19e0*/  ULEA UR33, UR4, UR13, 0x3 ;  /* 0x0000000d04217291 */ /* 0x000fe2000f8e18ff */
[----:B---3--:R-:W-:Y:S01]  /*19f0*/  @!P3 MOV R2, 0x3000 ;  /* 0x000030000002b802 */ /* 0x008fe20000000f00 */
[----:B-1-3--:R-:W-:Y:S10]  /*1a00*/  @P0 BRA `(.L_x_26) ;  /* 0x00000000000c0947 */ /* 0x00aff40003800000 */
[----:B------:R-:W-:-:S04]  /*1a10*/  SHF.L.U32 R3, R12, 0x1f, RZ ;  /* 0x0000001f0c037819 */ /* 0x000fc800000006ff */
[----:B------:R-:W3:Y:S02]  /*1a20*/  SYNCS.PHASECHK.TRANS64.TRYWAIT P0, [UR33+0x20], R3 ;  /* 0x00002003ff0075a7 */ /* 0x000ee40008001121 */
[----:B---3--:R-:W-:Y:S05]  /*1a30*/  @!P0 BRA `(.L_x_27) ;  /* 0x0000006000748947 */ /* 0x008fea0003800000 */
.L_x_26:
[----:B------:R3:W-:Y:S01]  /*1a40*/  @!P3 SYNCS.ARRIVE.TRANS64 RZ, [UR33], R2 ;  /* 0x00000002ffffb9a7 */ /* 0x0007e20008000021 */
[----:B------:R-:W-:-:S04]  /*1a50*/  ULOP3.LUT UR5, UR24, 0x2, URZ, 0xfc, !UPT ;  /* 0x0000000218057892 */ /* 0x000fc8000f8efcff */
[----:B------:R-:W-:-:S09]  /*1a60*/  UISETP.NE.AND UP0, UPT, UR5, 0x2, UPT ;  /* 0x000000020500788c */ /* 0x000fd2000bf05270 */
[----:B------:R-:W-:Y:S05]  /*1a70*/  BRA.U UP0, `(.L_x_28) ;  /* 0x0000000100047547 */ /* 0x000fea000b800000 */
[----:B-1----:R-:W-:Y:S05]  /*1a80*/  BPT.TRAP 0x1 ;  /* 0x000000040000795c */ /* 0x002fea0000300000 */
.L_x_28:
[----:B------:R-:W-:Y:S04]  /*1a90*/  BSSY.RECONVERGENT B0, `(.L_x_29) ;  /* 0x0000003000007945 */ /* 0x000fe80003800200 */
[----:B------:R-:W-:Y:S05]  /*1aa0*/  @P2 BRA `(.L_x_30) ;  /* 0x0000000000042947 */ /* 0x000fea0003800000 */
[----:B-1----:R-:W-:Y:S05]  /*1ab0*/  BPT.TRAP 0x1 ;  /* 0x000000040000795c */ /* 0x002fea0000300000 */
.L_x_30:
[----:B-1----:R-:W-:Y:S05]  /*1ac0*/  BSYNC.RECONVERGENT B0 ;  /* 0x0000000000007941 */ /* 0x002fea0003800200 */
.L_x_29:
[----:B------:R-:W-:Y:S02]  /*1ad0*/  UIADD3 UR5, UPT, UPT, UR4, 0x1, URZ ;  /* 0x0000000104057890 */ /* 0x000fe4000fffe0ff */
[----:B------:R-:W-:Y:S02]  /*1ae0*/  UIADD3 UR16, UP1, UPT, UR26, 0x80, URZ ;  /* 0x000000801a107890 */ /* 0x000fe4000ff3e0ff */
[----:B------:R-:W-:Y:S02]  /*1af0*/  UISETP.NE.AND UP0, UPT, UR5, 0x4, UPT ;  /* 0x000000040500788c */ /* 0x000fe4000bf05270 */
[----:B------:R-:W-:Y:S02]  /*1b00*/  USHF.L.U32 UR34, UR6, 0x5, URZ ;  /* 0x0000000506227899 */ /* 0x000fe400080006ff */
[----:B------:R-:W-:Y:S02]  /*1b10*/  USEL UR8, URZ, 0x1, UP0 ;  /* 0x00000001ff087887 */ /* 0x000fe40008000000 */
[----:B------:R-:W-:-:S02]  /*1b20*/  USEL UR5, UR5, URZ, UP0 ;  /* 0x000000ff05057287 */ /* 0x000fc40008000000 */
[----:B------:R-:W-:Y:S02]  /*1b30*/  UIADD3 UR14, UP0, UPT, UR26, 0x180, URZ ;  /* 0x000001801a0e7890 */ /* 0x000fe4000ff1e0ff */
[----:B------:R-:W-:Y:S01]  /*1b40*/  LOP3.LUT R12, R12, UR8, RZ, 0x3c, !PT ;  /* 0x000000080c0c7c12 */ /* 0x000fe2000f8e3cff */
[----:B------:R-:W-:Y:S02]  /*1b50*/  USHF.L.U32 UR8, UR4, 0xc, URZ ;  /* 0x0000000c04087899 */ /* 0x000fe400080006ff */
[----:B------:R-:W-:Y:S01]  /*1b60*/  ULEA UR7, UR5, UR13, 0x3 ;  /* 0x0000000d05077291 */ /* 0x000fe2000f8e18ff */
[----:B--2---:R-:W-:Y:S01]  /*1b70*/  SHF.L.U32 R0, R12, 0x1f, RZ ;  /* 0x0000001f0c007819 */ /* 0x004fe200000006ff */
[----:B------:R-:W-:Y:S02]  /*1b80*/  ULOP3.LUT UR4, UR8, UR28, URZ, 0xfc, !UPT ;  /* 0x0000001c08047292 */ /* 0x000fe4000f8efcff */
[----:B------:R-:W-:Y:S02]  /*1b90*/  UIADD3.X UR17, UPT, UPT, URZ, UR27, URZ, UP1, !UPT ;  /* 0x0000001bff117290 */ /* 0x000fe40008ffe4ff */
[----:B------:R-:W-:-:S02]  /*1ba0*/  ULEA UR4, UR4, UR13, 0x1 ;  /* 0x0000000d04047291 */ /* 0x000fc4000f8e08ff */
[----:B------:R-:W-:Y:S01]  /*1bb0*/  UIADD3 UR8, UPT, UPT, UR13, 0xe400, UR8 ;  /* 0x0000e4000d087890 */ /* 0x000fe2000fffe008 */
[----:B------:R4:W1:Y:S01]  /*1bc0*/  SYNCS.PHASECHK.TRANS64.TRYWAIT P0, [UR7+0x20], R0 ;  /* 0x00002000ff0075a7 */ /* 0x0008620008001107 */
[----:B------:R-:W-:Y:S02]  /*1bd0*/  UIADD3 UR32, UPT, UPT, UR4, 0x6400, URZ ;  /* 0x0000640004207890 */ /* 0x000fe4000fffe0ff */
[----:B------:R-:W-:Y:S01]  /*1be0*/  UIADD3.X UR15, UPT, UPT, URZ, UR27, URZ, UP0, !UPT ;  /* 0x0000001bff0f7290 */ /* 0x000fe200087fe4ff */
[----:B------:R-:W-:Y:S01]  /*1bf0*/  UMOV UR7, 0x30000 ;  /* 0x0003000000077882 */ /* 0x000fe20000000000 */
[----:B------:R-:W-:Y:S01]  /*1c00*/  UMOV UR18, 0x0 ;  /* 0x0000000000127882 */ /* 0x000fe20000000000 */
[----:B------:R-:W-:Y:S01]  /*1c10*/  UMOV UR19, 0x10000000 ;  /* 0x1000000000137882 */ /* 0x000fe20000000000 */
[----:B------:R-:W-:Y:S01]  /*1c20*/  UMOV UR12, UR36 ;  /* 0x00000024000c7c82 */ /* 0x000fe20008000000 */
[----:B------:R-:W-:Y:S01]  /*1c30*/  UMOV UR9, UR33 ;  /* 0x0000002100097c82 */ /* 0x000fe20008000000 */
[----:B------:R-:W-:Y:S01]  /*1c40*/  UMOV UR10, UR34 ;  /* 0x00000022000a7c82 */ /* 0x000fe20008000000 */
[----:B------:R2:W-:Y:S01]  /*1c50*/  UTMALDG.3D.MULTICAST [UR32], [UR16], UR7, desc[UR18] ;  /* 0x00001220100073b4 */ /* 0x0005e20008011807 */
[----:B------:R-:W-:Y:S01]  /*1c60*/  UIADD3 UR6, UPT, UPT, UR6, 0x1, URZ ;  /* 0x0000000106067890 */ /* 0x000fe2000fffe0ff */
[----:B------:R-:W-:-:S03]  /*1c70*/  UMOV UR4, UR5 ;  /* 0x0000000500047c82 */ /* 0x000fc60008000000 */
[----:B------:R-:W-:Y:S01]  /*1c80*/  UISETP.NE.AND UP0, UPT, UR6, UR21, UPT ;  /* 0x000000150600728c */ /* 0x000fe2000bf05270 */
[----:B------:R4:W-:Y:S01]  /*1c90*/  UTMALDG.3D [UR8], [UR14], desc[UR18] ;  /* 0x000012080e0075b4 */ /* 0x0009e20008011000 */
[----:B--2---:R-:W-:-:S07]  /*1ca0*/  UMOV UR7, UR21 ;  /* 0x0000001500077c82 */ /* 0x004fce0008000000 */
[----:B----4-:R-:W-:Y:S05]  /*1cb0*/  BRA.U UP0, `(.L_x_31) ;  /* 0xfffffffd00487547 */ /* 0x010fea000b83ffff */
.L_x_25:
[----:B------:R-:W-:Y:S01]  /*1cc0*/  ULEA UR4, UR5, UR13, 0x3 ;  /* 0x0000000d05047291 */ /* 0x000fe2000f8e18ff */
[----:B--2---:R-:W-:Y:S01]  /*1cd0*/  SHF.L.U32 R0, R12, 0x1f, RZ ;  /* 0x0000001f0c007819 */ /* 0x004fe200000006ff */
[----:B------:R-:W-:Y:S01]  /*1ce0*/  @!P1 SYNCS.ARRIVE.TRANS64.A1T0 RZ, [UR13+0x78], RZ ;  /* 0x000078ffffff99a7 */ /* 0x000fe2000810000d */
[----:B------:R-:W-:-:S06]  /*1cf0*/  UISETP.GT.AND UP0, UPT, UR43, UR42, UPT ;  /* 0x0000002a2b00728c */ /* 0x000fcc000bf04270 */
[----:B-1-3--:R1:W2:Y:S03]  /*1d00*/  SYNCS.PHASECHK.TRANS64.TRYWAIT P0, [UR4+0x20], R0 ;  /* 0x00002000ff0075a7 */ /* 0x00a2a60008001104 */
[----:B------:R-:W-:Y:S05]  /*1d10*/  BRA.U !UP0, `(.L_x_32) ;  /* 0x0000000108bc7547 */ /* 0x000fea000b800000 */
[----:B------:R-:W-:Y:S01]  /*1d20*/  UIADD3 UR25, UPT, UPT, UR44, UR7, URZ ;  /* 0x000000072c197290 */ /* 0x000fe2000fffe0ff */
[----:B------:R-:W-:-:S11]  /*1d30*/  UMOV UR4, UR5 ;  /* 0x0000000500047c82 */ /* 0x000fd60008000000 */
.L_x_38:
[----:B------:R-:W-:Y:S01]  /*1d40*/  ULEA UR17, UR4, UR13, 0x3 ;  /* 0x0000000d04117291 */ /* 0x000fe2000f8e18ff */
[----:B--2---:R-:W-:Y:S01]  /*1d50*/  @!P3 MOV R2, 0x3000 ;  /* 0x000030000002b802 */ /* 0x004fe20000000f00 */
[----:B--2-4-:R-:W-:Y:S10]  /*1d60*/  @P0 BRA `(.L_x_33) ;  /* 0x00000000000c0947 */ /* 0x014ff40003800000 */
[----:B------:R-:W-:-:S04]  /*1d70*/  SHF.L.U32 R3, R12, 0x1f, RZ ;  /* 0x0000001f0c037819 */ /* 0x000fc800000006ff */
[----:B------:R-:W2:Y:S02]  /*1d80*/  SYNCS.PHASECHK.TRANS64.TRYWAIT P0, [UR17+0x20], R3 ;  /* 0x00002003ff0075a7 */ /* 0x000ea40008001111 */
[----:B--2---:R-:W-:Y:S05]  /*1d90*/  @!P0 BRA `(.L_x_34) ;  /* 0x0000005c00b48947 */ /* 0x004fea0003800000 */
.L_x_33:
[----:B------:R2:W-:Y:S01]  /*1da0*/  @!P3 SYNCS.ARRIVE.TRANS64 RZ, [UR17], R2 ;  /* 0x00000002ffffb9a7 */ /* 0x0005e20008000011 */
[----:B------:R-:W-:-:S04]  /*1db0*/  ULOP3.LUT UR5, UR24, 0x2, URZ, 0xfc, !UPT ;  /* 0x0000000218057892 */ /* 0x000fc8000f8efcff */
[----:B------:R-:W-:-:S09]  /*1dc0*/  UISETP.NE.AND UP0, UPT, UR5, 0x2, UPT ;  /* 0x000000020500788c */ /* 0x000fd2000bf05270 */
[----:B------:R-:W-:Y:S05]  /*1dd0*/  BRA.U UP0, `(.L_x_35) ;  /* 0x0000000100047547 */ /* 0x000fea000b800000 */
[----:B------:R-:W-:Y:S05]  /*1de0*/  BPT.TRAP 0x1 ;  /* 0x000000040000795c */ /* 0x000fea0000300000 */
.L_x_35:
[----:B------:R-:W-:Y:S04]  /*1df0*/  BSSY.RECONVERGENT B0, `(.L_x_36) ;  /* 0x0000003000007945 */ /* 0x000fe80003800200 */
[----:B------:R-:W-:Y:S05]  /*1e00*/  @P2 BRA `(.L_x_37) ;  /* 0x0000000000042947 */ /* 0x000fea0003800000 */
[----:B------:R-:W-:Y:S05]  /*1e10*/  BPT.TRAP 0x1 ;  /* 0x000000040000795c */ /* 0x000fea0000300000 */
.L_x_37:
[----:B------:R-:W-:Y:S05]  /*1e20*/  BSYNC.RECONVERGENT B0 ;  /* 0x0000000000007941 */ /* 0x000fea0003800200 */
.L_x_36:
        /* <DEDUP_REMOVED lines=8> */
[----:B------:R-:W-:Y:S02]  /*1eb0*/  ULEA UR6, UR5, UR13, 0x3 ;  /* 0x0000000d05067291 */ /* 0x000fe4000f8e18ff */
[----:B------:R-:W-:Y:S01]  /*1ec0*/  ULEA UR8, UR4, UR13, 0xc ;  /* 0x0000000d04087291 */ /* 0x000fe2000f8e60ff */
[----:B-1----:R-:W-:Y:S01]  /*1ed0*/  SHF.L.U32 R0, R12, 0x1f, RZ ;  /* 0x0000001f0c007819 */ /* 0x002fe200000006ff */
[----:B------:R-:W-:Y:S02]  /*1ee0*/  ULEA UR16, UR4, UR29, 0xd ;  /* 0x0000001d04107291 */ /* 0x000fe4000f8e68ff */
[----:B------:R-:W-:Y:S02]  /*1ef0*/  UIADD3.X UR15, UPT, UPT, URZ, UR27, URZ, UP1, !UPT ;  /* 0x0000001bff0f7290 */ /* 0x000fe40008ffe4ff */
[----:B------:R-:W-:Y:S01]  /*1f00*/  UIADD3 UR8, UPT, UPT, UR8, 0xe400, URZ ;  /* 0x0000e40008087890 */ /* 0x000fe2000fffe0ff */
[----:B------:R3:W4:Y:S01]  /*1f10*/  SYNCS.PHASECHK.TRANS64.TRYWAIT P0, [UR6+0x20], R0 ;  /* 0x00002000ff0075a7 */ /* 0x0007220008001106 */
[----:B------:R-:W-:Y:S01]  /*1f20*/  UIADD3.X UR23, UPT, UPT, URZ, UR27, URZ, UP0, !UPT ;  /* 0x0000001bff177290 */ /* 0x000fe200087fe4ff */
[----:B------:R-:W-:Y:S01]  /*1f30*/  UMOV UR6, 0x30000 ;  /* 0x0003000000067882 */ /* 0x000fe20000000000 */
[----:B------:R-:W-:Y:S01]  /*1f40*/  UMOV UR30, 0x0 ;  /* 0x00000000001e7882 */ /* 0x000fe20000000000 */
[----:B------:R-:W-:Y:S01]  /*1f50*/  UMOV UR31, 0x10000000 ;  /* 0x10000000001f7882 */ /* 0x000fe20000000000 */
[----:B------:R-:W-:Y:S01]  /*1f60*/  UMOV UR19, UR35 ;  /* 0x0000002300137c82 */ /* 0x000fe20008000000 */
[----:B------:R-:W-:Y:S01]  /*1f70*/  UMOV UR20, UR36 ;  /* 0x0000002400147c82 */ /* 0x000fe20008000000 */
[----:B------:R-:W-:Y:S01]  /*1f80*/  UMOV UR12, UR36 ;  /* 0x00000024000c7c82 */ /* 0x000fe20008000000 */
[----:B------:R-:W-:Y:S01]  /*1f90*/  UMOV UR9, UR17 ;  /* 0x0000001100097c82 */ /* 0x000fe20008000000 */
[----:B------:R-:W-:Y:S01]  /*1fa0*/  UMOV UR10, UR18 ;  /* 0x00000012000a7c82 */ /* 0x000fe20008000000 */
[----:B------:R3:W-:Y:S01]  /*1fb0*/  UTMALDG.3D.MULTICAST [UR16], [UR14], UR6, desc[UR30] ;  /* 0x00001e100e0073b4 */ /* 0x0007e20008011806 */
[----:B------:R-:W-:Y:S01]  /*1fc0*/  UIADD3 UR7, UPT, UPT, UR7, 0x1, URZ ;  /* 0x0000000107077890 */ /* 0x000fe2000fffe0ff */
[----:B------:R-:W-:-:S03]  /*1fd0*/  UMOV UR4, UR5 ;  /* 0x0000000500047c82 */ /* 0x000fc60008000000 */
[----:B------:R-:W-:Y:S01]  /*1fe0*/  UISETP.NE.AND UP0, UPT, UR7, UR25, UPT ;  /* 0x000000190700728c */ /* 0x000fe2000bf05270 */
[----:B------:R3:W-:Y:S08]  /*1ff0*/  UTMALDG.3D [UR8], [UR22], desc[UR30] ;  /* 0x00001e08160075b4 */ /* 0x0007f00008011000 */
[----:B---3--:R-:W-:Y:S05]  /*2000*/  BRA.U UP0, `(.L_x_38) ;  /* 0xfffffffd004c7547 */ /* 0x008fea000b83ffff */
.L_x_32:
[C---:B------:R-:W-:Y:S01]  /*2010*/  LEA R3, R11.reuse, UR13, 0x3 ;  /* 0x0000000d0b037c11 */ /* 0x040fe2000f8e18ff */
[----:B------:R-:W-:Y:S01]  /*2020*/  NOP ;  /* 0x0000000000007918 */ /* 0x000fe20000000000 */
[----:B-1----:R-:W-:Y:S02]  /*2030*/  SHF.L.U32 R0, R10, 0x1f, RZ ;  /* 0x0000001f0a007819 */ /* 0x002fe400000006ff */
[----:B------:R-:W-:Y:S02]  /*2040*/  LEA R5, R11, UR13, 0x4 ;  /* 0x0000000d0b057c11 */ /* 0x000fe4000f8e20ff */
[----:B--2-4-:R-:W1:Y:S02]  /*2050*/  SYNCS.PHASECHK.TRANS64.TRYWAIT P0, [R3+URZ+0x80], R0 ;  /* 0x00008000030075a7 */ /* 0x014e6400080011ff */
[----:B-1----:R-:W-:Y:S05]  /*2060*/  @!P0 BRA `(.L_x_39) ;  /* 0x0000005c00188947 */ /* 0x002fea0003800000 */
.L_x_125:
[----:B------:R-:W2:Y:S01]  /*2070*/  LDS.128 R4, [R5+0x110] ;  /* 0x0001100005047984 */ /* 0x000ea20000000c00 */
[----:B------:R-:W-:Y:S01]  /*2080*/  UISETP.GE.AND UP0, UPT, UR40, 0x1, UPT ;  /* 0x000000012800788c */ /* 0x000fe2000bf06270 */
[----:B------:R-:W-:Y:S01]  /*2090*/  @!PT LDS RZ, [RZ] ;  /* 0x00000000fffff984 */ /* 0x000fe20000000800 */
[----:B------:R-:W-:Y:S01]  /*20a0*/  @!PT LDS RZ, [RZ] ;  /* 0x00000000fffff984 */ /* 0x000fe20000000800 */
[----:B------:R-:W-:Y:S01]  /*20b0*/  @!PT LDS RZ, [RZ] ;  /* 0x00000000fffff984 */ /* 0x000fe20000000800 */
[----:B------:R-:W-:Y:S01]  /*20c0*/  @!PT LDS RZ, [RZ] ;  /* 0x00000000fffff984 */ /* 0x000fe20000000800 */
[----:B------:R3:W-:Y:S06]  /*20d0*/  MEMBAR.ALL.CTA ;  /* 0x0000000000007992 */ /* 0x0007ec0000008000 */
[----:B---3--:R-:W3:Y:S01]  /*20e0*/  FENCE.VIEW.ASYNC.S ;  /* 0x00000000000073c6 */ /* 0x008ee20000000000 */
[----:B--2---:R-:W-:-:S13]  /*20f0*/  LOP3.LUT P0, RZ, R6, 0x1, RZ, 0xc0, !PT ;  /* 0x0000000106ff7812 */ /* 0x004fda000780c0ff */
[----:B---3--:R-:W-:Y:S01]  /*2100*/  VOTEU.ANY UP1, P0 ;  /* 0x0000000000ff7886 */ /* 0x008fe20000020100 */
[----:B------:R-:W-:-:S13]  /*2110*/  PLOP3.LUT P0, PT, PT, PT, UP1, 0x80, 0x8 ;  /* 0x000000000008781c */ /* 0x000fda0003f0f018 */
[----:B-1----:R-:W-:Y:S02]  /*2120*/  @P0 LOP3.LUT R0, R5, 0xffff, RZ, 0xc0, !PT ;  /* 0x0000ffff05000812 */ /* 0x002fe400078ec0ff */
[----:B------:R-:W-:Y:S02]  /*2130*/  @P0 MOV R2, R4 ;  /* 0x0000000400020202 */ /* 0x000fe40000000f00 */
[----:B------:R-:W-:Y:S01]  /*2140*/  @P0 R2UR UR6, R0 ;  /* 0x00000000000602ca */ /* 0x000fe200000e0000 */
[----:B------:R-:W-:Y:S01]  /*2150*/  VIADD R0, R3, 0x90 ;  /* 0x0000009003007836 */ /* 0x000fe20000000000 */
[----:B------:R-:W-:Y:S02]  /*2160*/  @P0 SHF.R.U32.HI R4, RZ, 0x10, R5 ;  /* 0x00000010ff040819 */ /* 0x000fe40000011605 */
[----:B------:R-:W-:Y:S02]  /*2170*/  @P0 R2UR UR7, R2 ;  /* 0x00000000020702ca */ /* 0x000fe400000e0000 */
[----:B------:R-:W-:-:S02]  /*2180*/  PRMT R0, RZ, 0x654, R0 ;  /* 0x00000654ff007816 */ /* 0x000fc40000000000 */
[----:B------:R-:W-:Y:S02]  /*2190*/  @P0 R2UR UR4, R4 ;  /* 0x00000000040402ca */ /* 0x000fe400000e0000 */
[----:B------:R1:W-:Y:S03]  /*21a0*/  SYNCS.ARRIVE.TRANS64.RED.A1T0 RZ, [R0+URZ], RZ ;  /* 0x000000ff00ff79a7 */ /* 0x0003e600081004ff */
[----:B------:R-:W-:-:S04]  /*21b0*/  @UP1 UMOV UR37, UR6 ;  /* 0x0000000600251c82 */ /* 0x000fc80008000000 */
[----:B------:R-:W-:-:S04]  /*21c0*/  @UP1 UMOV UR38, UR7 ;  /* 0x0000000700261c82 */ /* 0x000fc80008000000 */
[----:B------:R-:W-:Y:S01]  /*21d0*/  @UP1 UMOV UR36, UR4 ;  /* 0x0000000400241c82 */ /* 0x000fe20008000000 */
[----:B------:R-:W-:Y:S05]  /*21e0*/  BRA.U !UP0, `(.L_x_40) ;  /* 0x0000000108d47547 */ /* 0x000fea000b800000 */
[----:B------:R-:W2:Y:S01]  /*21f0*/  LDCU.128 UR16, c[0x0][0xb10] ;  /* 0x00016200ff1077ac */ /* 0x000ea20008000c00 */
[----:B------:R-:W3:Y:S01]  /*2200*/  LDCU UR12, c[0x0][0xb20] ;  /* 0x00016400ff0c77ac */ /* 0x000ee20008000800 */
[----:B------:R-:W4:Y:S01]  /*2210*/  LDCU UR20, c[0x0][0xb0c] ;  /* 0x00016180ff1477ac */ /* 0x000f220008000800 */
[----:B------:R-:W1:Y:S01]  /*2220*/  LDCU.64 UR8, c[0x0][0xb28] ;  /* 0x00016500ff0877ac */ /* 0x000e620008000a00 */
[----:B------:R-:W-:Y:S02]  /*2230*/  UISETP.NE.AND UP3, UPT, UR40, 0x1, UPT ;  /* 0x000000012800788c */ /* 0x000fe4000bf65270 */
[----:B--2---:R-:W-:Y:S02]  /*2240*/  UIMAD.WIDE.U32 UR10, UR39, UR19, URZ ;  /* 0x00000013270a72a5 */ /* 0x004fe4000f8e00ff */
[----:B------:R-:W-:Y:S02]  /*2250*/  UIMAD.WIDE.U32 UR6, UR41, UR16, URZ ;  /* 0x00000010290672a5 */ /* 0x000fe4000f8e00ff */
[----:B------:R-:W-:-:S02]  /*2260*/  UISETP.NE.AND UP0, UPT, UR18, 0x1, UPT ;  /* 0x000000011200788c */ /* 0x000fc4000bf05270 */
[----:B------:R-:W-:Y:S01]  /*2270*/  UIMAD.WIDE.U32 UR22, UR37, UR19, URZ ;  /* 0x00000013251672a5 */ /* 0x000fe2000f8e00ff */
[----:B------:R-:W-:Y:S02]  /*2280*/  UMOV UR10, UR11 ;  /* 0x0000000b000a7c82 */ /* 0x000fe40008000000 */
[----:B------:R-:W-:Y:S01]  /*2290*/  UMOV UR6, UR7 ;  /* 0x0000000700067c82 */ /* 0x000fe20008000000 */
[----:B---3--:R-:W-:Y:S02]  /*22a0*/  USHF.R.U32.HI UR10, URZ, UR12, UR10 ;  /* 0x0000000cff0a7299 */ /* 0x008fe4000801160a */
[----:B------:R-:W-:Y:S02]  /*22b0*/  USHF.R.U32.HI UR7, URZ, UR17, UR6 ;  /* 0x00000011ff077299 */ /* 0x000fe40008011606 */
[----:B----4-:R-:W-:Y:S02]  /*22c0*/  UISETP.NE.AND UP2, UPT, UR20, 0x1, UPT ;  /* 0x000000011400788c */ /* 0x010fe4000bf45270 */
[----:B------:R-:W-:-:S02]  /*22d0*/  USEL UR6, UR39, UR10, !UP0 ;  /* 0x0000000a27067287 */ /* 0x000fc4000c000000 */
[----:B------:R-:W-:Y:S02]  /*22e0*/  USEL UR7, UR41, UR7, !UP2 ;  /* 0x0000000729077287 */ /* 0x000fe4000d000000 */
[----:B-1----:R-:W-:Y:S01]  /*22f0*/  UIMAD.WIDE.U32 UR10, UR6, UR8, URZ ;  /* 0x00000008060a72a5 */ /* 0x002fe2000f8e00ff */
[----:B------:R-:W-:Y:S01]  /*2300*/  UMOV UR4, UR23 ;  /* 0x0000001700047c82 */ /* 0x000fe20008000000 */
[----:B------:R-:W-:Y:S02]  /*2310*/  UIMAD.WIDE.U32 UR14, UR38, UR16, URZ ;  /* 0x00000010260e72a5 */ /* 0x000fe4000f8e00ff */
[----:B------:R-:W-:-:S03]  /*2320*/  UIMAD.WIDE.U32 UR22, UR7, UR8, URZ ;  /* 0x00000008071672a5 */ /* 0x000fc6000f8e00ff */
[----:B------:R-:W-:Y:S01]  /*2330*/  UMOV UR10, UR11 ;  /* 0x0000000b000a7c82 */ /* 0x000fe20008000000 */
[----:B------:R-:W-:Y:S02]  /*2340*/  USHF.R.U32.HI UR4, URZ, UR12, UR4 ;  /* 0x0000000cff047299 */ /* 0x000fe40008011604 */
[----:B------:R-:W-:Y:S01]  /*2350*/  @UP3 USHF.R.U32.HI UR6, URZ, UR9, UR10 ;  /* 0x00000009ff063299 */ /* 0x000fe2000801160a */
[----:B------:R-:W-:Y:S01]  /*2360*/  UMOV UR14, UR15 ;  /* 0x0000000f000e7c82 */ /* 0x000fe20008000000 */
[----:B------:R-:W-:Y:S01]  /*2370*/  UMOV UR22, UR23 ;  /* 0x0000001700167c82 */ /* 0x000fe20008000000 */
[----:B------:R-:W-:Y:S02]  /*2380*/  USHF.R.U32.HI UR17, URZ, UR17, UR14 ;  /* 0x00000011ff117299 */ /* 0x000fe4000801160e */
[----:B------:R-:W-:Y:S02]  /*2390*/  USEL UR4, UR37, UR4, !UP0 ;  /* 0x0000000425047287 */ /* 0x000fe4000c000000 */
[----:B------:R-:W-:-:S02]  /*23a0*/  @UP3 USHF.R.U32.HI UR7, URZ, UR9, UR22 ;  /* 0x00000009ff073299 */ /* 0x000fc40008011616 */
[----:B------:R-:W-:Y:S02]  /*23b0*/  UIMAD UR10, UR40, UR6, URZ ;  /* 0x00000006280a72a4 */ /* 0x000fe4000f8e02ff */
[----:B------:R-:W-:Y:S02]  /*23c0*/  USEL UR6, UR38, UR17, !UP2 ;  /* 0x0000001126067287 */ /* 0x000fe4000d000000 */
[----:B------:R-:W-:Y:S02]  /*23d0*/  UIMAD UR12, UR40, UR7, URZ ;  /* 0x00000007280c72a4 */ /* 0x000fe4000f8e02ff */
[----:B------:R-:W-:Y:S02]  /*23e0*/  UISETP.GE.AND UP0, UPT, UR4, UR10, UPT ;  /* 0x0000000a0400728c */ /* 0x000fe4000bf06270 */
[----:B------:R-:W-:Y:S02]  /*23f0*/  UIMAD.WIDE.U32 UR10, UR4, UR8, URZ ;  /* 0x00000008040a72a5 */ /* 0x000fe4000f8e00ff */
[----:B------:R-:W-:-:S02]  /*2400*/  UISETP.GE.OR UP0, UPT, UR6, UR12, UP0 ;  /* 0x0000000c0600728c */ /* 0x000fc40008706670 */
        /* <DEDUP_REMOVED lines=19> */
.L_x_40:
[----:B------:R-:W2:Y:S02]  /*2540*/  LDCU UR4, c[0x0][0xb30] ;  /* 0x00016600ff0477ac */ /* 0x000ea40008000800 */
[----:B--2---:R-:W-:-:S09]  /*2550*/  UISETP.NE.AND UP0, UPT, UR4, 0x1, UPT ;  /* 0x000000010400788c */ /* 0x004fd2000bf05270 */
[----:B------:R-:W-:Y:S05]  /*2560*/  BRA.U UP0, `(.L_x_41) ;  /* 0x0000000100447547 */ /* 0x000fea000b800000 */
[----:B------:R-:W2:Y:S01]  /*2570*/  LDCU.128 UR16, c[0x0][0xb10] ;  /* 0x00016200ff1077ac */ /* 0x000ea20008000c00 */
[----:B------:R-:W3:Y:S01]  /*2580*/  LDCU UR10, c[0x0][0xb0c] ;  /* 0x00016180ff0a77ac */ /* 0x000ee20008000800 */
[----:B------:R-:W4:Y:S01]  /*2590*/  LDCU UR11, c[0x0][0xb20] ;  /* 0x00016400ff0b77ac */ /* 0x000f220008000800 */
[----:B--2---:R-:W-:Y:S02]  /*25a0*/  UIMAD.WIDE.U32 UR8, UR38, UR16, URZ ;  /* 0x00000010260872a5 */ /* 0x004fe4000f8e00ff */
[----:B------:R-:W-:Y:S02]  /*25b0*/  UIMAD.WIDE.U32 UR6, UR37, UR19, URZ ;  /* 0x00000013250672a5 */ /* 0x000fe4000f8e00ff */
[----:B---3--:R-:W-:Y:S02]  /*25c0*/  UISETP.NE.AND UP2, UPT, UR10, 0x1, UPT ;  /* 0x000000010a00788c */ /* 0x008fe4000bf45270 */
[----:B------:R-:W-:Y:S01]  /*25d0*/  UISETP.NE.AND UP0, UPT, UR18, 0x1, UPT ;  /* 0x000000011200788c */ /* 0x000fe2000bf05270 */
[----:B------:R-:W-:-:S02]  /*25e0*/  UMOV UR8, UR9 ;  /* 0x0000000900087c82 */ /* 0x000fc40008000000 */
[----:B------:R-:W-:Y:S01]  /*25f0*/  UMOV UR4, UR7 ;  /* 0x0000000700047c82 */ /* 0x000fe20008000000 */
[----:B------:R-:W-:Y:S02]  /*2600*/  USHF.R.U32.HI UR17, URZ, UR17, UR8 ;  /* 0x00000011ff117299 */ /* 0x000fe40008011608 */
[----:B----4-:R-:W-:Y:S02]  /*2610*/  USHF.R.U32.HI UR4, URZ, UR11, UR4 ;  /* 0x0000000bff047299 */ /* 0x010fe40008011604 */
[----:B------:R-:W-:Y:S02]  /*2620*/  USEL UR6, UR38, UR17, !UP2 ;  /* 0x0000001126067287 */ /* 0x000fe4000d000000 */
[----:B------:R-:W-:-:S04]  /*2630*/  USEL UR4, UR37, UR4, !UP0 ;  /* 0x0000000425047287 */ /* 0x000fc8000c000000 */
[----:B------:R-:W-:Y:S02]  /*2640*/  UIADD3 UR7, UPT, UPT, UR6, -UR4, URZ ;  /* 0x8000000406077290 */ /* 0x000fe4000fffe0ff */
[----:B------:R-:W-:Y:S02]  /*2650*/  UIADD3 UR4, UPT, UPT, -UR6, UR4, URZ ;  /* 0x0000000406047290 */ /* 0x000fe4000fffe1ff */
[----:B------:R-:W-:Y:S02]  /*2660*/  UIMAD UR37, UR7, UR18, UR37 ;  /* 0x00000012072572a4 */ /* 0x000fe4000f8e0225 */
[----:B------:R-:W-:-:S12]  /*2670*/  UIMAD UR38, UR4, UR10, UR38 ;  /* 0x0000000a042672a4 */ /* 0x000fd8000f8e0226 */
.L_x_41:
[----:B------:R-:W-:Y:S01]  /*2680*/  VIADD R11, R11, 0x1 ;  /* 0x000000010b0b7836 */ /* 0x000fe20000000000 */
[----:B------:R-:W-:Y:S02]  /*2690*/  R2UR UR6, R87 ;  /* 0x00000000570672ca */ /* 0x000fe400000e0000 */
[----:B------:R-:W-:Y:S02]  /*26a0*/  R2UR UR4, R86 ;  /* 0x00000000560472ca */ /* 0x000fe400000e0000 */
[C---:B------:R-:W-:Y:S02]  /*26b0*/  ISETP.NE.AND P0, PT, R11.reuse, 0x2, PT ;  /* 0x000000020b00780c */ /* 0x040fe40003f05270 */
[----:B------:R-:W-:Y:S02]  /*26c0*/  PLOP3.LUT P1, PT, PT, PT, PT, 0x80, 0x8 ;  /* 0x000000000008781c */ /* 0x000fe40003f2f070 */
[----:B------:R-:W-:Y:S02]  /*26d0*/  SEL R3, RZ, 0x1, P0 ;  /* 0x00000001ff037807 */ /* 0x000fe40000000000 */
[----:B------:R-:W-:-:S02]  /*26e0*/  SEL R11, R11, RZ, P0 ;  /* 0x000000ff0b0b7207 */ /* 0x000fc40000000000 */
[----:B------:R-:W-:Y:S01]  /*26f0*/  LOP3.LUT R10, R10, R3, RZ, 0x3c, !PT ;  /* 0x000000030a0a7212 */ /* 0x000fe200078e3cff */
[----:B------:R-:W-:Y:S02]  /*2700*/  UIADD3 UR25, UPT, UPT, UR38, UR6, URZ ;  /* 0x0000000626197290 */ /* 0x000fe4000fffe0ff */
[----:B------:R-:W-:Y:S01]  /*2710*/  UIADD3 UR30, UPT, UPT, UR37, UR4, URZ ;  /* 0x00000004251e7290 */ /* 0x000fe2000fffe0ff */
[----:B------:R-:W-:Y:S11]  /*2720*/  BRA.U UP1, `(.L_x_42) ;  /* 0xfffffff101507547 */ /* 0x000ff6000b83ffff */
[----:B------:R-:W-:Y:S01]  /*2730*/  UIADD3 UR13, UPT, UPT, UR13, 0x20, URZ ;  /* 0x000000200d0d7890 */ /* 0x000fe2000fffe0ff */
[----:B------:R-:W-:-:S03]  /*2740*/  SHF.L.U32 R3, R12, 0x1f, RZ ;  /* 0x0000001f0c037819 */ /* 0x000fc600000006ff */
[----:B------:R-:W-:-:S09]  /*2750*/  ULEA UR4, UR5, UR13, 0x3 ;  /* 0x0000000d05047291 */ /* 0x000fd2000f8e18ff */
[----:B------:R-:W2:Y:S02]  /*2760*/  SYNCS.PHASECHK.TRANS64.TRYWAIT P0, [UR4], R3 ;  /* 0x00000003ff0075a7 */ /* 0x000ea40008001104 */
[----:B--2---:R-:W-:Y:S05]  /*2770*/  @!P0 BRA `(.L_x_43) ;  /* 0x0000005400688947 */ /* 0x004fea0003800000 */
.L_x_127:
[----:B------:R-:W-:-:S04]  /*2780*/  UIADD3 UR4, UPT, UPT, UR5, 0x1, URZ ;  /* 0x0000000105047890 */ /* 0x000fc8000fffe0ff */
[----:B------:R-:W-:-:S04]  /*2790*/  UISETP.NE.AND UP0, UPT, UR4, 0x4, UPT ;  /* 0x000000040400788c */ /* 0x000fc8000bf05270 */
[----:B------:R-:W-:Y:S02]  /*27a0*/  USEL UR6, URZ, 0x1, UP0 ;  /* 0x00000001ff067887 */ /* 0x000fe40008000000 */
[----:B------:R-:W-:-:S04]  /*27b0*/  USEL UR4, UR4, URZ, UP0 ;  /* 0x000000ff04047287 */ /* 0x000fc80008000000 */
[----:B------:R-:W-:Y:S01]  /*27c0*/  ULEA UR5, UR4, UR13, 0x3 ;  /* 0x0000000d04057291 */ /* 0x000fe2000f8e18ff */
[----:B------:R-:W-:-:S04]  /*27d0*/  LOP3.LUT R2, R12, UR6, RZ, 0x3c, !PT ;  /* 0x000000060c027c12 */ /* 0x000fc8000f8e3cff */
[----:B-1----:R-:W-:-:S04]  /*27e0*/  SHF.L.U32 R3, R2, 0x1f, RZ ;  /* 0x0000001f02037819 */ /* 0x002fc800000006ff */
[----:B------:R-:W1:Y:S02]  /*27f0*/  SYNCS.PHASECHK.TRANS64.TRYWAIT P0, [UR5], R3 ;  /* 0x00000003ff0075a7 */ /* 0x000e640008001105 */
[----:B-1----:R-:W-:Y:S05]  /*2800*/  @!P0 BRA `(.L_x_44) ;  /* 0x00000054005c8947 */ /* 0x002fea0003800000 */
.L_x_129:
        /* <DEDUP_REMOVED lines=9> */
.L_x_131:
[----:B------:R-:W-:-:S04]  /*28a0*/  UIADD3 UR4, UPT, UPT, UR4, 0x1, URZ ;  /* 0x0000000104047890 */ /* 0x000fc8000fffe0ff */
[----:B------:R-:W-:-:S04]  /*28b0*/  UISETP.NE.AND UP0, UPT, UR4, 0x4, UPT ;  /* 0x000000040400788c */ /* 0x000fc8000bf05270 */
[----:B------:R-:W-:Y:S02]  /*28c0*/  USEL UR5, URZ, 0x1, UP0 ;  /* 0x00000001ff057887 */ /* 0x000fe40008000000 */
[----:B------:R-:W-:-:S04]  /*28d0*/  USEL UR4, UR4, URZ, UP0 ;  /* 0x000000ff04047287 */ /* 0x000fc80008000000 */
[----:B------:R-:W-:Y:S01]  /*28e0*/  ULEA UR4, UR4, UR13, 0x3 ;  /* 0x0000000d04047291 */ /* 0x000fe2000f8e18ff */
[----:B-1----:R-:W-:-:S04]  /*28f0*/  LOP3.LUT R3, R2, UR5, RZ, 0x3c, !PT ;  /* 0x0000000502037c12 */ /* 0x002fc8000f8e3cff */
[----:B------:R-:W-:Y:S01]  /*2900*/  SHF.L.U32 R3, R3, 0x1f, RZ ;  /* 0x0000001f03037819 */ /* 0x000fe200000006ff */
[----:B------:R-:W-:-:S07]  /*2910*/  IMAD.U32 R0, RZ, RZ, UR4 ;  /* 0x00000004ff007e24 */ /* 0x000fce000f8e00ff */
.L_x_46:
[----:B-1----:R1:W2:Y:S02]  /*2920*/  SYNCS.PHASECHK.TRANS64.TRYWAIT P0, [R0+URZ], R3 ;  /* 0x00000003000075a7 */ /* 0x0022a400080011ff */
[----:B--2---:R-:W-:Y:S05]  /*2930*/  @!P0 NANOSLEEP.SYNCS 0x989680 ;  /* 0x009896800000895d */ /* 0x004fea0003900000 */
[----:B------:R-:W2:Y:S02]  /*2940*/  @!P0 SYNCS.PHASECHK.TRANS64 P0, [R0+URZ], R3 ;  /* 0x00000003000085a7 */ /* 0x000ea400080010ff */
[----:B--2---:R-:W-:Y:S05]  /*2950*/  @P0 EXIT ;  /* 0x000000000000094d */ /* 0x004fea0003800000 */
[----:B------:R-:W-:Y:S05]  /*2960*/  BRA `(.L_x_46) ;  /* 0xfffffffc00ec7947 */ /* 0x000fea000383ffff */
.L_x_22:
[----:B------:R-:W1:Y:S02]  /*2970*/  S2UR UR4, SR_CgaCtaId ;  /* 0x00000000000479c3 */ /* 0x000e640000008800 */
[----:B-1----:R-:W-:-:S04]  /*2980*/  UISETP.NE.AND UP0, UPT, UR4, URZ, UPT ;  /* 0x000000ff0400728c */ /* 0x002fc8000bf05270 */
[----:B------:R-:W-:-:S09]  /*2990*/  UISETP.NE.OR UP0, UPT, UR22, 0x1, UP0 ;  /* 0x000000011600788c */ /* 0x000fd20008705670 */
[----:B------:R-:W-:Y:S05]  /*29a0*/  BRA.U UP0, `(.L_x_47) ;  /* 0x00000005004c7547 */ /* 0x000fea000b800000 */
[----:B------:R-:W1:Y:S01]  /*29b0*/  S2UR UR5, SR_CgaCtaId ;  /* 0x00000000000579c3 */ /* 0x000e620000008800 */
[----:B------:R-:W-:Y:S01]  /*29c0*/  UMOV UR4, 0x400 ;  /* 0x0000040000047882 */ /* 0x000fe20000000000 */
[----:B------:R-:W-:Y:S01]  /*29d0*/  ISETP.GE.U32.AND P2, PT, R0, 0x2, PT ;  /* 0x000000020000780c */ /* 0x000fe20003f46070 */
[----:B------:R-:W-:Y:S01]  /*29e0*/  IMAD.MOV.U32 R12, RZ, RZ, 0x1 ;  /* 0x00000001ff0c7424 */ /* 0x000fe200078e00ff */
[----:B------:R-:W-:Y:S02]  /*29f0*/  CS2R R10, SRZ ;  /* 0x00000000000a7805 */ /* 0x000fe4000001ff00 */
[----:B------:R-:W-:Y:S01]  /*2a00*/  CS2R R8, SRZ ;  /* 0x0000000000087805 */ /* 0x000fe2000001ff00 */
[----:B-1----:R-:W-:-:S03]  /*2a10*/  ULEA UR6, UR5, UR4, 0x18 ;  /* 0x0000000405067291 */ /* 0x002fc6000f8ec0ff */
[----:B------:R-:W-:-:S09]  /*2a20*/  UMOV UR5, URZ ;  /* 0x000000ff00057c82 */ /* 0x000fd20008000000 */
.L_x_51:
[----:B------:R-:W-:Y:S02]  /*2a30*/  LEA R2, R8, UR6, 0x3 ;  /* 0x0000000608027c11 */ /* 0x000fe4000f8e18ff */
[----:B------:R-:W-:-:S03]  /*2a40*/  SHF.L.U32 R5, R9, 0x1f, RZ ;  /* 0x0000001f09057819 */ /* 0x000fc600000006ff */
[----:B------:R-:W-:Y:S01]  /*2a50*/  VIADD R4, R2, 0xf0 ;  /* 0x000000f002047836 */ /* 0x000fe20000000000 */
[----:B------:R-:W1:Y:S02]  /*2a60*/  SYNCS.PHASECHK.TRANS64.TRYWAIT P0, [R2+URZ+0xe0], R5 ;  /* 0x0000e005020075a7 */ /* 0x000e6400080011ff */
[----:B-1----:R-:W-:Y:S05]  /*2a70*/  @!P0 BRA `(.L_x_48) ;  /* 0x0000005000f08947 */ /* 0x002fea0003800000 */
.L_x_132:
[----:B------:R-:W-:Y:S01]  /*2a80*/  ULEA UR4, UR5, UR6, 0x3 ;  /* 0x0000000605047291 */ /* 0x000fe2000f8e18ff */
[----:B------:R-:W-:Y:S02]  /*2a90*/  PRMT R4, RZ, 0x654, R4 ;  /* 0x00000654ff047816 */ /* 0x000fe40000000004 */
[----:B-1----:R-:W-:Y:S01]  /*2aa0*/  SHF.L.U32 R5, R12, 0x1f, RZ ;  /* 0x0000001f0c057819 */ /* 0x002fe200000006ff */
[----:B------:R-:W-:Y:S01]  /*2ab0*/  UIADD3 UR7, UPT, UPT, UR4, 0x80, URZ ;  /* 0x0000008004077890 */ /* 0x000fe2000fffe0ff */
[----:B------:R1:W-:Y:S05]  /*2ac0*/  SYNCS.ARRIVE.TRANS64.RED.A1T0 RZ, [R4+URZ], RZ ;  /* 0x000000ff04ff79a7 */ /* 0x0003ea00081004ff */
[----:B------:R-:W-:Y:S01]  /*2ad0*/  IMAD.U32 R7, RZ, RZ, UR7 ;  /* 0x00000007ff077e24 */ /* 0x000fe2000f8e00ff */
[----:B------:R-:W2:Y:S04]  /*2ae0*/  SYNCS.PHASECHK.TRANS64.TRYWAIT P0, [UR4+0x90], R5 ;  /* 0x00009005ff0075a7 */ /* 0x000ea80008001104 */
[----:B------:R-:W-:Y:S01]  /*2af0*/  PRMT R6, R0, 0x654, R7 ;  /* 0x0000065400067816 */ /* 0x000fe20000000007 */
[----:B-1----:R-:W-:Y:S01]  /*2b00*/  @!P2 IMAD.MOV.U32 R4, RZ, RZ, 0x10 ;  /* 0x00000010ff04a424 */ /* 0x002fe200078e00ff */
[----:B--2---:R-:W-:Y:S06]  /*2b10*/  @!P0 BRA `(.L_x_49) ;  /* 0x0000005000dc8947 */ /* 0x004fec0003800000 */
.L_x_134:
[----:B------:R-:W-:Y:S01]  /*2b20*/  ULEA UR8, UR5, UR6, 0x4 ;  /* 0x0000000605087291 */ /* 0x000fe2000f8e20ff */
[----:B------:R-:W-:Y:S01]  /*2b30*/  SEL R3, R6, R3, !P2 ;  /* 0x0000000306037207 */ /* 0x000fe20005000000 */
[----:B------:R-:W-:Y:S01]  /*2b40*/  UIADD3 UR9, UPT, UPT, UR4, 0x80, URZ ;  /* 0x0000008004097890 */ /* 0x000fe2000fffe0ff */
[----:B-1----:R-:W-:Y:S01]  /*2b50*/  LEA R2, R11, UR6, 0x3 ;  /* 0x000000060b027c11 */ /* 0x002fe2000f8e18ff */
[----:B------:R-:W-:Y:S01]  /*2b60*/  UIADD3 UR8, UPT, UPT, UR8, 0x110, URZ ;  /* 0x0000011008087890 */ /* 0x000fe2000fffe0ff */
[----:B------:R-:W-:Y:S01]  /*2b70*/  SHF.L.U32 R5, R10, 0x1f, RZ ;  /* 0x0000001f0a057819 */ /* 0x000fe200000006ff */
[----:B------:R1:W-:Y:S01]  /*2b80*/  @!P2 SYNCS.ARRIVE.TRANS64.RED RZ, [R3+URZ], R4 ;  /* 0x0000000403ffa9a7 */ /* 0x0003e200080004ff */
[----:B------:R-:W-:Y:S01]  /*2b90*/  UIADD3 UR4, UPT, UPT, UR5, 0x1, URZ ;  /* 0x0000000105047890 */ /* 0x000fe2000fffe0ff */
[----:B------:R-:W-:-:S03]  /*2ba0*/  VIADD R8, R8, 0x1 ;  /* 0x0000000108087836 */ /* 0x000fc60000000000 */
[----:B------:R-:W-:Y:S02]  /*2bb0*/  UISETP.NE.AND UP0, UPT, UR4, 0x2, UPT ;  /* 0x000000020400788c */ /* 0x000fe4000bf05270 */
[----:B------:R-:W-:Y:S06]  /*2bc0*/  UGETNEXTWORKID.BROADCAST [UR8], [UR9] ;  /* 0x00000000080073ca */ /* 0x000fec0008000100 */
[----:B------:R-:W-:Y:S01]  /*2bd0*/  USEL UR7, URZ, 0x1, UP0 ;  /* 0x00000001ff077887 */ /* 0x000fe20008000000 */
[----:B------:R-:W-:Y:S01]  /*2be0*/  ISETP.NE.AND P0, PT, R8, 0x2, PT ;  /* 0x000000020800780c */ /* 0x000fe20003f05270 */
[----:B------:R-:W-:Y:S01]  /*2bf0*/  USEL UR5, UR4, URZ, UP0 ;  /* 0x000000ff04057287 */ /* 0x000fe20008000000 */
[----:B------:R-:W2:Y:S03]  /*2c00*/  SYNCS.PHASECHK.TRANS64.TRYWAIT P1, [R2+URZ+0x80], R5 ;  /* 0x00008005020075a7 */ /* 0x000ea600080211ff */
[----:B------:R-:W-:Y:S01]  /*2c10*/  LOP3.LUT R12, R12, UR7, RZ, 0x3c, !PT ;  /* 0x000000070c0c7c12 */ /* 0x000fe2000f8e3cff */
[----:B-12---:R-:W-:Y:S07]  /*2c20*/  @!P1 BRA `(.L_x_50) ;  /* 0x0000005000b09947 */ /* 0x006fee0003800000 */
.L_x_135:
[C---:B------:R-:W-:Y:S01]  /*2c30*/  LEA R4, R11.reuse, UR6, 0x4 ;  /* 0x000000060b047c11 */ /* 0x040fe2000f8e20ff */
[----:B-1----:R-:W-:Y:S01]  /*2c40*/  VIADD R2, R2, 0x90 ;  /* 0x0000009002027836 */ /* 0x002fe20000000000 */
[----:B------:R-:W-:Y:S01]  /*2c50*/  SEL R8, R8, RZ, P0 ;  /* 0x000000ff08087207 */ /* 0x000fe20000000000 */
[----:B------:R-:W-:-:S03]  /*2c60*/  VIADD R11, R11, 0x1 ;  /* 0x000000010b0b7836 */ /* 0x000fc60000000000 */
[----:B------:R-:W1:Y:S01]  /*2c70*/  LDS.128 R4, [R4+0x110] ;  /* 0x0001100004047984 */ /* 0x000e620000000c00 */
[----:B------:R-:W-:Y:S02]  /*2c80*/  PRMT R2, RZ, 0x654, R2 ;  /* 0x00000654ff027816 */ /* 0x000fe40000000002 */
[C---:B------:R-:W-:Y:S01]  /*2c90*/  ISETP.NE.AND P1, PT, R11.reuse, 0x2, PT ;  /* 0x000000020b00780c */ /* 0x040fe20003f25270 */
[----:B------:R-:W-:Y:S01]  /*2ca0*/  @!PT LDS RZ, [RZ] ;  /* 0x00000000fffff984 */ /* 0x000fe20000000800 */
[----:B------:R-:W-:Y:S01]  /*2cb0*/  @!PT LDS RZ, [RZ] ;  /* 0x00000000fffff984 */ /* 0x000fe20000000800 */
[----:B------:R-:W-:Y:S01]  /*2cc0*/  @!PT LDS RZ, [RZ] ;  /* 0x00000000fffff984 */ /* 0x000fe20000000800 */
[----:B------:R-:W-:Y:S01]  /*2cd0*/  @!PT LDS RZ, [RZ] ;  /* 0x00000000fffff984 */ /* 0x000fe20000000800 */
[----:B------:R2:W-:Y:S06]  /*2ce0*/  MEMBAR.ALL.CTA ;  /* 0x0000000000007992 */ /* 0x0005ec0000008000 */
[----:B--2---:R-:W2:Y:S01]  /*2cf0*/  FENCE.VIEW.ASYNC.S ;  /* 0x00000000000073c6 */ /* 0x004ea20000000000 */
[----:B------:R-:W-:Y:S01]  /*2d00*/  SEL R11, R11, RZ, P1 ;  /* 0x000000ff0b0b7207 */ /* 0x000fe20000800000 */
[----:B--2---:R2:W-:Y:S01]  /*2d10*/  SYNCS.ARRIVE.TRANS64.RED.A1T0 RZ, [R2+URZ], RZ ;  /* 0x000000ff02ff79a7 */ /* 0x0045e200081004ff */
[----:B-1----:R-:W-:-:S02]  /*2d20*/  LOP3.LUT P3, RZ, R6, 0x1, RZ, 0xc0, !PT ;  /* 0x0000000106ff7812 */ /* 0x002fc4000786c0ff */
[----:B------:R-:W-:-:S04]  /*2d30*/  SEL R5, RZ, 0x1, P1 ;  /* 0x00000001ff057807 */ /* 0x000fc80000800000 */
[----:B------:R-:W-:Y:S02]  /*2d40*/  LOP3.LUT R10, R10, R5, RZ, 0x3c, !PT ;  /* 0x000000050a0a7212 */ /* 0x000fe400078e3cff */
[----:B--2---:R-:W-:-:S04]  /*2d50*/  SEL R2, RZ, 0x1, P0 ;  /* 0x00000001ff027807 */ /* 0x004fc80000000000 */
[----:B------:R-:W-:Y:S01]  /*2d60*/  LOP3.LUT R9, R9, R2, RZ, 0x3c, !PT ;  /* 0x0000000209097212 */ /* 0x000fe200078e3cff */
[----:B------:R-:W-:Y:S06]  /*2d70*/  @P3 BRA `(.L_x_51) ;  /* 0xfffffffc002c3947 */ /* 0x000fec000383ffff */
[----:B------:R-:W-:Y:S01]  /*2d80*/  ULEA UR4, UR5, UR6, 0x3 ;  /* 0x0000000605047291 */ /* 0x000fe2000f8e18ff */
[----:B------:R-:W-:-:S08]  /*2d90*/  SHF.L.U32 R3, R12, 0x1f, RZ ;  /* 0x0000001f0c037819 */ /* 0x000fd000000006ff */
[----:B------:R-:W1:Y:S02]  /*2da0*/  SYNCS.PHASECHK.TRANS64 P0, [UR4+0x90], R3 ;  /* 0x00009003ff0075a7 */ /* 0x000e640008001004 */
[----:B-1----:R-:W-:Y:S05]  /*2db0*/  @P0 BRA `(.L_x_52) ;  /* 0x0000000000080947 */ /* 0x002fea0003800000 */
[----:B------:R-:W1:Y:S02]  /*2dc0*/  SYNCS.PHASECHK.TRANS64.TRYWAIT P0, [UR4+0x90], R3 ;  /* 0x00009003ff0075a7 */ /* 0x000e640008001104 */
[----:B-1----:R-:W-:Y:S05]  /*2dd0*/  @!P0 BRA `(.L_x_53) ;  /* 0x0000005000588947 */ /* 0x002fea0003800000 */
.L_x_52:
[----:B------:R-:W-:-:S04]  /*2de0*/  UIADD3 UR7, UPT, UPT, UR5, 0x1, URZ ;  /* 0x0000000105077890 */ /* 0x000fc8000fffe0ff */
[----:B------:R-:W-:-:S04]  /*2df0*/  UISETP.NE.AND UP0, UPT, UR7, 0x2, UPT ;  /* 0x000000020700788c */ /* 0x000fc8000bf05270 */
[----:B------:R-:W-:Y:S02]  /*2e00*/  USEL UR8, URZ, 0x1, UP0 ;  /* 0x00000001ff087887 */ /* 0x000fe40008000000 */
[----:B------:R-:W-:-:S04]  /*2e10*/  USEL UR7, UR7, URZ, UP0 ;  /* 0x000000ff07077287 */ /* 0x000fc80008000000 */
[----:B------:R-:W-:Y:S01]  /*2e20*/  ULEA UR7, UR7, UR6, 0x3 ;  /* 0x0000000607077291 */ /* 0x000fe2000f8e18ff */
[----:B-1----:R-:W-:-:S04]  /*2e30*/  LOP3.LUT R3, R12, UR8, RZ, 0x3c, !PT ;  /* 0x000000080c037c12 */ /* 0x002fc8000f8e3cff */
[----:B------:R-:W-:-:S04]  /*2e40*/  SHF.L.U32 R0, R3, 0x1f, RZ ;  /* 0x0000001f03007819 */ /* 0x000fc800000006ff */
[----:B------:R-:W1:Y:S02]  /*2e50*/  SYNCS.PHASECHK.TRANS64 P0, [UR7+0x90], R0 ;  /* 0x00009000ff0075a7 */ /* 0x000e640008001007 */
[----:B-1----:R-:W-:Y:S05]  /*2e60*/  @P0 EXIT ;  /* 0x000000000000094d */ /* 0x002fea0003800000 */
[----:B------:R-:W-:Y:S02]  /*2e70*/  SHF.L.U32 R3, R3, 0x1f, RZ ;  /* 0x0000001f03037819 */ /* 0x000fe400000006ff */
[----:B------:R-:W-:-:S07]  /*2e80*/  MOV R0, UR7 ;  /* 0x0000000700007c02 */ /* 0x000fce0008000f00 */
.L_x_54:
[----:B-1----:R1:W2:Y:S02]  /*2e90*/  SYNCS.PHASECHK.TRANS64.TRYWAIT P0, [R0+URZ+0x90], R3 ;  /* 0x00009003000075a7 */ /* 0x0022a400080011ff */
[----:B--2---:R-:W-:Y:S05]  /*2ea0*/  @!P0 NANOSLEEP.SYNCS 0x989680 ;  /* 0x009896800000895d */ /* 0x004fea0003900000 */
[----:B------:R-:W2:Y:S02]  /*2eb0*/  @!P0 SYNCS.PHASECHK.TRANS64 P0, [R0+URZ+0x90], R3 ;  /* 0x00009003000085a7 */ /* 0x000ea400080010ff */
[----:B--2---:R-:W-:Y:S05]  /*2ec0*/  @P0 EXIT ;  /* 0x000000000000094d */ /* 0x004fea0003800000 */
[----:B------:R-:W-:Y:S05]  /*2ed0*/  BRA `(.L_x_54) ;  /* 0xfffffffc00ec7947 */ /* 0x000fea000383ffff */
.L_x_47:
[----:B------:R-:W-:Y:S05]  /*2ee0*/  BRA.U UP4, `(.L_x_55) ;  /* 0x0000000d04887547 */ /* 0x000fea000b800000 */
[----:B------:R-:W1:Y:S01]  /*2ef0*/  S2UR UR7, SR_CgaCtaId ;  /* 0x00000000000779c3 */ /* 0x000e620000008800 */
[----:B------:R-:W-:Y:S01]  /*2f00*/  UMOV UR4, 0x40 ;  /* 0x0000004000047882 */ /* 0x000fe20000000000 */
[----:B------:R-:W-:Y:S01]  /*2f10*/  NOP ;  /* 0x0000000000007918 */ /* 0x000fe20000000000 */
[----:B------:R-:W-:Y:S01]  /*2f20*/  UMOV UR6, 0x400 ;  /* 0x0000040000067882 */ /* 0x000fe20000000000 */
[----:B-1----:R-:W-:Y:S02]  /*2f30*/  ULEA UR5, UR7, UR4, 0x18 ;  /* 0x0000000407057291 */ /* 0x002fe4000f8ec0ff */
[----:B------:R-:W-:-:S07]  /*2f40*/  ULEA UR6, UR7, UR6, 0x18 ;  /* 0x0000000607067291 */ /* 0x000fce000f8ec0ff */
[----:B------:R-:W1:Y:S02]  /*2f50*/  LDS.U8 R0, [UR5+0x1c] ;  /* 0x00001c05ff007984 */ /* 0x000e640008000000 */
[----:B-1----:R-:W-:-:S13]  /*2f60*/  ISETP.NE.AND P0, PT, R0, RZ, PT ;  /* 0x000000ff0000720c */ /* 0x002fda0003f05270 */
[----:B------:R-:W-:Y:S05]  /*2f70*/  @P0 BRA `(.L_x_56) ;  /* 0x0000000000580947 */ /* 0x000fea0003800000 */
[----:B------:R-:W-:-:S13]  /*2f80*/  ELECT P0, URZ, PT ;  /* 0x0000000000ff782f */ /* 0x000fda0003800000 */
[----:B------:R-:W-:Y:S05]  /*2f90*/  @!P0 BRA `(.L_x_57) ;  /* 0x0000000000608947 */ /* 0x000fea0003800000 */
[----:B------:R-:W-:Y:S01]  /*2fa0*/  UMOV UR4, 0x10 ;  /* 0x0000001000047882 */ /* 0x000fe20000000000 */
[----:B------:R-:W-:Y:S01]  /*2fb0*/  HFMA2 R0, -RZ, RZ, 0, 5.9604644775390625e-08 ;  /* 0x00000001ff007431 */ /* 0x000fe200000001ff */
[----:B------:R-:W-:-:S03]  /*2fc0*/  MOV R3, 0xffff ;  /* 0x0000ffff00037802 */ /* 0x000fc60000000f00 */
[----:B------:R-:W-:Y:S04]  /*2fd0*/  DEPBAR.LE SB1, 0x36 ;  /* 0x00009d800000791a */ /* 0x000fe80000000000 */
[----:B------:R-:W1:Y:S02]  /*2fe0*/  UTCATOMSWS.FIND_AND_SET.ALIGN UP0, UR4, UR4 ;  /* 0x00000004000475e3 */ /* 0x000e640008000800 */
[----:B-1----:R-:W-:Y:S01]  /*2ff0*/  MOV R4, UR4 ;  /* 0x0000000400047c02 */ /* 0x002fe20008000f00 */
[----:B------:R-:W-:Y:S06]  /*3000*/  BRA.U UP0, `(.L_x_58) ;  /* 0x0000000100187547 */ /* 0x000fec000b800000 */
.L_x_59:
[----:B------:R-:W-:Y:S05]  /*3010*/  NANOSLEEP 0x64 ;  /* 0x000000640000795d */ /* 0x000fea0003800000 */
[----:B------:R-:W-:-:S05]  /*3020*/  UMOV UR4, 0x10 ;  /* 0x0000001000047882 */ /* 0x000fca0000000000 */
[----:B------:R-:W-:Y:S04]  /*3030*/  DEPBAR.LE SB1, 0x36 ;  /* 0x00009d800000791a */ /* 0x000fe80000000000 */
[----:B------:R-:W1:Y:S02]  /*3040*/  UTCATOMSWS.FIND_AND_SET.ALIGN UP0, UR4, UR4 ;  /* 0x00000004000475e3 */ /* 0x000e640008000800 */
[----:B-1----:R-:W-:Y:S01]  /*3050*/  MOV R4, UR4 ;  /* 0x0000000400047c02 */ /* 0x002fe20008000f00 */
[----:B------:R-:W-:Y:S05]  /*3060*/  BRA.U !UP0, `(.L_x_59) ;  /* 0xfffffffd08e87547 */ /* 0x000fea000b83ffff */
.L_x_58:
[-C--:B------:R-:W-:Y:S02]  /*3070*/  SHF.L.U32 R3, R3, R4.reuse, RZ ;  /* 0x0000000403037219 */ /* 0x080fe400000006ff */
[----:B------:R-:W-:Y:S01]  /*3080*/  SHF.L.U32 R0, R0, R4, RZ ;  /* 0x0000000400007219 */ /* 0x000fe200000006ff */
[----:B------:R-:W-:Y:S02]  /*3090*/  IMAD.SHL.U32 R4, R4, 0x20, RZ ;  /* 0x0000002004047824 */ /* 0x000fe400078e00ff */
[----:B------:R1:W-:Y:S04]  /*30a0*/  ATOMS.OR RZ, [UR5+0x14], R3 ;  /* 0x00001403ffff798c */ /* 0x0003e8000b000005 */
[----:B------:R1:W-:Y:S04]  /*30b0*/  ATOMS.OR RZ, [UR5+0x18], R0 ;  /* 0x00001800ffff798c */ /* 0x0003e8000b000005 */
[----:B------:R1:W-:Y:S01]  /*30c0*/  STS [UR6+0x130], R4 ;  /* 0x00013004ff007988 */ /* 0x0003e20008000806 */
[----:B------:R-:W-:Y:S05]  /*30d0*/  BRA `(.L_x_57) ;  /* 0x0000000000107947 */ /* 0x000fea0003800000 */
.L_x_56:
[----:B------:R-:W-:Y:S02]  /*30e0*/  MOV R0, 0xffffffff ;  /* 0xffffffff00007802 */ /* 0x000fe40000000f00 */
[----:B------:R-:W-:-:S03]  /*30f0*/  MOV R4, 0x3120 ;  /* 0x0000312000047802 */ /* 0x000fc60000000f00 */
[----:B------:R1:W-:Y:S04]  /*3100*/  STS [UR6+0x130], R0 ;  /* 0x00013000ff007988 */ /* 0x0003e80008000806 */
[----:B-1---5:R-:W-:Y:S05]  /*3110*/  CALL.REL.NOINC `($__internal_1_$__cuda_sm10x_tcgen05_guardrail_trap_phase_invalid_during_alloc) ;  /* 0x00000054002c7944 */ /* 0x022fea0003c00000 */
.L_x_57:
[----:B------:R-:W-:Y:S05]  /*3120*/  WARPSYNC.ALL ;  /* 0x0000000000007948 */ /* 0x000fea0003800000 */
[----:B------:R-:W2:Y:S01]  /*3130*/  S2UR UR4, SR_CgaCtaId ;  /* 0x00000000000479c3 */ /* 0x000ea20000008800 */
[----:B------:R-:W-:Y:S01]  /*3140*/  UMOV UR17, 0x400 ;  /* 0x0000040000117882 */ /* 0x000fe20000000000 */
[----:B------:R-:W-:-:S06]  /*3150*/  NOP ;  /* 0x0000000000007918 */ /* 0x000fcc0000000000 */
[----:B------:R-:W-:Y:S06]  /*3160*/  BAR.ARV 0x6, 0xa0 ;  /* 0x0182800000007b1d */ /* 0x000fec0000002000 */
[----:B------:R-:W3:Y:S01]  /*3170*/  LDCU UR5, c[0x0][0x38c] ;  /* 0x00007180ff0577ac */ /* 0x000ee20008000800 */
[----:B------:R-:W-:Y:S01]  /*3180*/  LOP3.LUT R2, R2, 0xffff, RZ, 0xc0, !PT ;  /* 0x0000ffff02027812 */ /* 0x000fe200078ec0ff */
[----:B------:R-:W-:Y:S01]  /*3190*/  IMAD.MOV.U32 R11, RZ, RZ, 0x1 ;  /* 0x00000001ff0b7424 */ /* 0x000fe200078e00ff */
[----:B------:R-:W-:Y:S01]  /*31a0*/  CS2R R8, SRZ ;  /* 0x0000000000087805 */ /* 0x000fe2000001ff00 */
[----:B------:R-:W4:Y:S01]  /*31b0*/  LDCU UR8, c[0x0][0x38c] ;  /* 0x00007180ff0877ac */ /* 0x000f220008000800 */
[----:B------:R-:W-:Y:S01]  /*31c0*/  R2UR UR19, R2 ;  /* 0x00000000021372ca */ /* 0x000fe200000e0000 */
[----:B------:R-:W-:Y:S01]  /*31d0*/  IMAD.MOV.U32 R10, RZ, RZ, RZ ;  /* 0x000000ffff0a7224 */ /* 0x000fe200078e00ff */
[----:B------:R-:W-:Y:S01]  /*31e0*/  UMOV UR23, URZ ;  /* 0x000000ff00177c82 */ /* 0x000fe20008000000 */
[----:B------:R-:W-:Y:S01]  /*31f0*/  UMOV UR14, URZ ;  /* 0x000000ff000e7c82 */ /* 0x000fe20008000000 */
[----:B--2---:R-:W-:Y:S01]  /*3200*/  ULEA UR17, UR4, UR17, 0x18 ;  /* 0x0000001104117291 */ /* 0x004fe2000f8ec0ff */
[----:B------:R-:W-:Y:S01]  /*3210*/  UMOV UR26, 0x0 ;  /* 0x00000000001a7882 */ /* 0x000fe20000000000 */
[----:B------:R-:W-:-:S02]  /*3220*/  UMOV UR27, 0x8100490 ;  /* 0x08100490001b7882 */ /* 0x000fc40000000000 */
[----:B------:R-:W-:Y:S02]  /*3230*/  UIADD3 UR6, UPT, UPT, UR17, 0x6400, URZ ;  /* 0x0000640011067890 */ /* 0x000fe4000fffe0ff */
[----:B------:R-:W-:Y:S02]  /*3240*/  UIADD3 UR7, UPT, UPT, UR17, 0xe400, URZ ;  /* 0x0000e40011077890 */ /* 0x000fe4000fffe0ff */
[----:B---3--:R-:W-:Y:S01]  /*3250*/  UIADD3 UR5, UPT, UPT, UR5, 0x1f, URZ ;  /* 0x0000001f05057890 */ /* 0x008fe2000fffe0ff */
[----:B-1----:R-:W1:Y:S01]  /*3260*/  LDS R0, [UR17+0x130] ;  /* 0x00013011ff007984 */ /* 0x002e620008000800 */
[----:B------:R-:W-:Y:S02]  /*3270*/  USHF.R.U32.HI UR6, URZ, 0x4, UR6 ;  /* 0x00000004ff067899 */ /* 0x000fe40008011606 */
[----:B------:R-:W-:Y:S02]  /*3280*/  USHF.R.S32.HI UR4, URZ, 0x1f, UR5 ;  /* 0x0000001fff047899 */ /* 0x000fe40008011405 */
[----:B------:R-:W-:-:S02]  /*3290*/  ULOP3.LUT UR6, UR6, 0x3fff, URZ, 0xc0, !UPT ;  /* 0x00003fff06067892 */ /* 0x000fc4000f8ec0ff */
[----:B------:R-:W-:Y:S02]  /*32a0*/  ULEA.HI UR4, UR4, UR5, URZ, 0x5 ;  /* 0x0000000504047291 */ /* 0x000fe4000f8f28ff */
[----:B------:R-:W-:Y:S02]  /*32b0*/  USHF.R.U32.HI UR5, URZ, 0x4, UR7 ;  /* 0x00000004ff057899 */ /* 0x000fe40008011607 */
[----:B------:R-:W-:Y:S02]  /*32c0*/  USHF.R.S32.HI UR28, URZ, 0x5, UR4 ;  /* 0x00000005ff1c7899 */ /* 0x000fe40008011404 */
[----:B------:R-:W-:Y:S02]  /*32d0*/  ULOP3.LUT UR5, UR5, 0x3fff, URZ, 0xc0, !UPT ;  /* 0x00003fff05057892 */ /* 0x000fe4000f8ec0ff */
[----:B------:R-:W-:Y:S02]  /*32e0*/  UISETP.LT.AND UP0, UPT, UR28, 0x1, UPT ;  /* 0x000000011c00788c */ /* 0x000fe4000bf01270 */
[----:B------:R-:W-:-:S02]  /*32f0*/  ULOP3.LUT UR20, UR6, 0x10000, URZ, 0xfc, !UPT ;  /* 0x0001000006147892 */ /* 0x000fc4000f8efcff */
[----:B------:R-:W-:Y:S02]  /*3300*/  USEL UR29, UR28, 0x1, !UP0 ;  /* 0x000000011c1d7887 */ /* 0x000fe4000c000000 */
[----:B------:R-:W-:Y:S02]  /*3310*/  ULOP3.LUT UR21, UR5, 0x10000, URZ, 0xfc, !UPT ;  /* 0x0001000005157892 */ /* 0x000fe4000f8efcff */
[----:B------:R-:W-:Y:S02]  /*3320*/  UIADD3 UR29, UPT, UPT, -UR29, URZ, URZ ;  /* 0x000000ff1d1d7290 */ /* 0x000fe4000fffe1ff */
[----:B----4-:R-:W-:Y:S01]  /*3330*/  UISETP.GE.AND UP4, UPT, UR8, 0x1, UPT ;  /* 0x000000010800788c */ /* 0x010fe2000bf86270 */
[----:B------:R-:W-:Y:S01]  /*3340*/  UMOV UR24, 0x0 ;  /* 0x0000000000187882 */ /* 0x000fe20000000000 */
[----:B------:R-:W-:Y:S01]  /*3350*/  UMOV UR25, 0x8100490 ;  /* 0x0810049000197882 */ /* 0x000fe20000000000 */
[----:B-1----:R-:W-:-:S15]  /*3360*/  R2UR UR30, R0 ;  /* 0x00000000001e72ca */ /* 0x002fde00000e0000 */
.L_x_66:
[----:B------:R-:W-:Y:S02]  /*3370*/  LEA R0, R10, UR17, 0x3 ;  /* 0x000000110a007c11 */ /* 0x000fe4000f8e18ff */
[----:B------:R-:W-:Y:S02]  /*3380*/  SHF.L.U32 R5, R9, 0x1f, RZ ;  /* 0x0000001f09057819 */ /* 0x000fe400000006ff */
[----:B------:R-:W-:Y:S01]  /*3390*/  PLOP3.LUT P0, PT, PT, PT, UP4, 0x80, 0x8 ;  /* 0x000000000008781c */ /* 0x000fe20003f0f048 */
[----:B------:R-:W-:Y:S01]  /*33a0*/  VIADD R3, R0, 0x90 ;  /* 0x0000009000037836 */ /* 0x000fe20000000000 */
[----:B-1----:R-:W1:Y:S02]  /*33b0*/  SYNCS.PHASECHK.TRANS64.TRYWAIT P1, [R0+URZ+0x80], R5 ;  /* 0x00008005000075a7 */ /* 0x002e6400080211ff */
[----:B-1-3--:R-:W-:Y:S09]  /*33c0*/  @!P1 BRA `(.L_x_60) ;  /* 0x0000004800f49947 */ /* 0x00aff20003800000 */
.L_x_137:
[----:B------:R-:W-:Y:S01]  /*33d0*/  LEA R4, R10, UR17, 0x4 ;  /* 0x000000110a047c11 */ /* 0x000fe2000f8e20ff */
[----:B------:R-:W-:Y:S01]  /*33e0*/  @UP4 ULEA UR4, UR14, UR17, 0x3 ;  /* 0x000000110e044291 */ /* 0x000fe2000f8e18ff */
[----:B------:R-:W-:Y:S01]  /*33f0*/  PLOP3.LUT P2, PT, PT, PT, PT, 0x80, 0x8 ;  /* 0x000000000008781c */ /* 0x000fe20003f4f070 */
[----:B------:R-:W-:Y:S01]  /*3400*/  ULEA UR22, UR23, UR17, 0x3 ;  /* 0x0000001117167291 */ /* 0x000fe2000f8e18ff */
[----:B------:R-:W-:Y:S01]  /*3410*/  PRMT R3, RZ, 0x654, R3 ;  /* 0x00000654ff037816 */ /* 0x000fe20000000003 */
[----:B------:R-:W-:Y:S01]  /*3420*/  ULEA UR18, UR23, UR30, 0x6 ;  /* 0x0000001e17127291 */ /* 0x000fe2000f8e30ff */
[----:B-1----:R-:W1:Y:S01]  /*3430*/  LDS.128 R4, [R4+0x110] ;  /* 0x0001100004047984 */ /* 0x002e620000000c00 */
[----:B------:R-:W-:Y:S02]  /*3440*/  @P0 SHF.L.U32 R2, R8, 0x1f, RZ ;  /* 0x0000001f08020819 */ /* 0x000fe400000006ff */
[----:B------:R-:W-:Y:S01]  /*3450*/  SHF.L.U32 R0, R11, 0x1f, RZ ;  /* 0x0000001f0b007819 */ /* 0x000fe200000006ff */
[----:B------:R-:W-:Y:S01]  /*3460*/  @!PT LDS RZ, [RZ] ;  /* 0x00000000fffff984 */ /* 0x000fe20000000800 */
[----:B------:R-:W-:Y:S01]  /*3470*/  @!PT LDS RZ, [RZ] ;  /* 0x00000000fffff984 */ /* 0x000fe20000000800 */
[----:B------:R-:W-:Y:S01]  /*3480*/  @!PT LDS RZ, [RZ] ;  /* 0x00000000fffff984 */ /* 0x000fe20000000800 */
[----:B------:R-:W-:Y:S01]  /*3490*/  @!PT LDS RZ, [RZ] ;  /* 0x00000000fffff984 */ /* 0x000fe20000000800 */
[----:B------:R2:W-:Y:S06]  /*34a0*/  MEMBAR.ALL.CTA ;  /* 0x0000000000007992 */ /* 0x0005ec0000008000 */
[----:B--2---:R-:W2:Y:S02]  /*34b0*/  FENCE.VIEW.ASYNC.S ;  /* 0x00000000000073c6 */ /* 0x004ea40000000000 */
[----:B--2---:R2:W-:Y:S01]  /*34c0*/  SYNCS.ARRIVE.TRANS64.RED.A1T0 RZ, [R3+URZ], RZ ;  /* 0x000000ff03ff79a7 */ /* 0x0045e200081004ff */
[----:B------:R2:W3:Y:S01]  /*34d0*/  @P0 SYNCS.PHASECHK.TRANS64.TRYWAIT P2, [UR4], R2 ;  /* 0x00000002ff0005a7 */ /* 0x0004e20008041104 */
[----:B-1----:R-:W-:Y:S01]  /*34e0*/  LOP3.LUT P1, RZ, R6, 0x1, RZ, 0xc0, !PT ;  /* 0x0000000106ff7812 */ /* 0x002fe2000782c0ff */
[----:B------:R-:W1:Y:S02]  /*34f0*/  SYNCS.PHASECHK.TRANS64.TRYWAIT P0, [UR22+0xc0], R0 ;  /* 0x0000c000ff0075a7 */ /* 0x000e640008001116 */
[----:B-123--:R-:W-:Y:S10]  /*3500*/  @!P0 BRA `(.L_x_61) ;  /* 0x0000004800b88947 */ /* 0x00eff40003800000 */
.L_x_139:
[----:B------:R-:W-:Y:S01]  /*3510*/  IADD3 R10, PT, PT, R10, 0x1, RZ ;  /* 0x000000010a0a7810 */ /* 0x000fe20007ffe0ff */
[----:B------:R-:W-:Y:S06]  /*3520*/  BRA.U !UP4, `(.L_x_62) ;  /* 0x000000010c987547 */ /* 0x000fec000b800000 */
[----:B------:R-:W-:Y:S01]  /*3530*/  UPLOP3.LUT UP2, UPT, UPT, UPT, UPT, 0x40, 0x4 ;  /* 0x000000000004789c */ /* 0x000fe20003f4e870 */
[----:B------:R-:W-:Y:S01]  /*3540*/  UMOV UR16, UR29 ;  /* 0x0000001d00107c82 */ /* 0x000fe20008000000 */
[----:B------:R-:W-:Y:S01]  /*3550*/  UMOV UR15, UR28 ;  /* 0x0000001c000f7c82 */ /* 0x000fe20008000000 */
[----:B------:R-:W-:-:S08]  /*3560*/  UMOV UR6, UR14 ;  /* 0x0000000e00067c82 */ /* 0x000fd00008000000 */
.L_x_65:
[----:B------:R-:W-:Y:S02]  /*3570*/  UIADD3 UR16, UPT, UPT, UR16, 0x1, URZ ;  /* 0x0000000110107890 */ /* 0x000fe4000fffe0ff */
[----:B--2---:R-:W-:Y:S02]  /*3580*/  ULEA UR5, UR6, UR17, 0x3 ;  /* 0x0000001106057291 */ /* 0x004fe4000f8e18ff */
[----:B------:R-:W-:Y:S01]  /*3590*/  UISETP.NE.AND UP3, UPT, UR16, URZ, UPT ;  /* 0x000000ff1000728c */ /* 0x000fe2000bf65270 */
[----:B---3--:R-:W-:Y:S10]  /*35a0*/  @P2 BRA `(.L_x_63) ;  /* 0x00000000000c2947 */ /* 0x008ff40003800000 */
[----:B-1----:R-:W-:Y:S04]  /*35b0*/  SHF.L.U32 R3, R8, 0x1f, RZ ;  /* 0x0000001f08037819 */ /* 0x002fe800000006ff */
[----:B------:R-:W1:Y:S02]  /*35c0*/  SYNCS.PHASECHK.TRANS64.TRYWAIT P0, [UR5], R3 ;  /* 0x00000003ff0075a7 */ /* 0x000e640008001105 */
[----:B-1----:R-:W-:Y:S05]  /*35d0*/  @!P0 BRA `(.L_x_64) ;  /* 0x00000048009c8947 */ /* 0x002fea0003800000 */
.L_x_63:
[----:B------:R-:W-:Y:S01]  /*35e0*/  UISETP.NE.AND UP0, UPT, UR15, 0x1, UPT ;  /* 0x000000010f00788c */ /* 0x000fe2000bf05270 */
[----:B------:R-:W-:Y:S01]  /*35f0*/  PLOP3.LUT P2, PT, PT, PT, PT, 0x80, 0x8 ;  /* 0x000000000008781c */ /* 0x000fe20003f4f070 */
[----:B------:R-:W-:Y:S02]  /*3600*/  UIADD3 UR4, UPT, UPT, UR6, 0x1, URZ ;  /* 0x0000000106047890 */ /* 0x000fe4000fffe0ff */
[----:B------:R-:W-:Y:S02]  /*3610*/  ULEA UR12, UR6, UR21, 0x8 ;  /* 0x00000015060c7291 */ /* 0x000fe4000f8e40ff */
[----:B------:R-:W-:Y:S01]  /*3620*/  UISETP.NE.AND UP1, UPT, UR4, 0x4, UPT ;  /* 0x000000040400788c */ /* 0x000fe2000bf25270 */
[----:B------:R-:W-:Y:S01]  /*3630*/  PLOP3.LUT P0, PT, PT, PT, UP0, 0x80, 0x8 ;  /* 0x000000000008781c */ /* 0x000fe20003f0f008 */
[----:B------:R-:W-:Y:S02]  /*3640*/  UIADD3 UR10, UPT, UPT, UR12, 0x2, URZ ;  /* 0x000000020c0a7890 */ /* 0x000fe4000fffe0ff */
[----:B------:R-:W-:Y:S02]  /*3650*/  USEL UR7, URZ, 0x1, UP1 ;  /* 0x00000001ff077887 */ /* 0x000fe40008800000 */
[----:B------:R-:W-:Y:S02]  /*3660*/  USEL UR14, UR4, URZ, UP1 ;  /* 0x000000ff040e7287 */ /* 0x000fe40008800000 */
[----:B------:R-:W-:Y:S02]  /*3670*/  UIADD3 UR15, UPT, UPT, UR15, -0x1, URZ ;  /* 0xffffffff0f0f7890 */ /* 0x000fe4000fffe0ff */
[----:B------:R-:W-:Y:S01]  /*3680*/  @UP0 ULEA UR4, UR14, UR17, 0x3 ;  /* 0x000000110e040291 */ /* 0x000fe2000f8e18ff */
[----:B------:R-:W-:Y:S01]  /*3690*/  LOP3.LUT R8, R8, UR7, RZ, 0x3c, !PT ;  /* 0x0000000708087c12 */ /* 0x000fe2000f8e3cff */
[----:B------:R-:W-:Y:S01]  /*36a0*/  UIADD3 UR7, UPT, UPT, UR5, 0x20, URZ ;  /* 0x0000002005077890 */ /* 0x000fe2000fffe0ff */
[----:B------:R-:W-:Y:S02]  /*36b0*/  UMOV UR13, 0x80004020 ;  /* 0x80004020000d7882 */ /* 0x000fe40000000000 */
[----:B-1----:R-:W-:Y:S01]  /*36c0*/  @P0 SHF.L.U32 R0, R8, 0x1f, RZ ;  /* 0x0000001f08000819 */ /* 0x002fe200000006ff */
[----:B------:R-:W-:Y:S01]  /*36d0*/  UMOV UR5, 0x80004020 ;  /* 0x8000402000057882 */ /* 0x000fe20000000000 */
[----:B------:R-:W-:Y:S01]  /*36e0*/  UMOV UR11, 0x80004020 ;  /* 0x80004020000b7882 */ /* 0x000fe20000000000 */
[----:B------:R-:W-:Y:S01]  /*36f0*/  UMOV UR9, 0x80004020 ;  /* 0x8000402000097882 */ /* 0x000fe20000000000 */
[----:B------:R2:W3:Y:S01]  /*3700*/  @P0 SYNCS.PHASECHK.TRANS64.TRYWAIT P2, [UR4], R0 ;  /* 0x00000000ff0005a7 */ /* 0x0004e20008041104 */
[----:B------:R-:W-:Y:S03]  /*3710*/  ULEA UR4, UR6, UR20, 0x9 ;  /* 0x0000001406047291 */ /* 0x000fe6000f8e48ff */
[----:B------:R-:W-:Y:S01]  /*3720*/  UMOV UR6, UR14 ;  /* 0x0000000e00067c82 */ /* 0x000fe20008000000 */
[----:B------:R-:W-:Y:S05]  /*3730*/  UIADD3 UR8, UPT, UPT, UR4, 0x2, URZ ;  /* 0x0000000204087890 */ /* 0x000fea000fffe0ff */
[----:B------:R2:W-:Y:S01]  /*3740*/  UTCHMMA gdesc[UR4], gdesc[UR12], tmem[UR18], tmem[UR26], idesc[UR27], UP2 ;  /* 0x00ff1a0c040075ea */ /* 0x0005e20009000012 */
[----:B------:R-:W-:Y:S03]  /*3750*/  UPLOP3.LUT UP2, UPT, UPT, UPT, UPT, 0x80, 0x8 ;  /* 0x000000000008789c */ /* 0x000fe60003f4f070 */
[----:B------:R2:W-:Y:S01]  /*3760*/  UTCHMMA gdesc[UR8], gdesc[UR10], tmem[UR18], tmem[UR24], idesc[UR25], UPT ;  /* 0x00ff180a080075ea */ /* 0x0005e2000b800012 */
[----:B------:R2:W-:Y:S01]  /*3770*/  UTCBAR.MULTICAST [UR7], URZ, UR19 ;  /* 0x000000ff070073e9 */ /* 0x0005e20008000813 */
[----:B------:R-:W-:Y:S06]  /*3780*/  BRA.U UP3, `(.L_x_65) ;  /* 0xfffffffd03787547 */ /* 0x000fec000b83ffff */
.L_x_62:
[----:B--2---:R-:W-:Y:S01]  /*3790*/  UIADD3 UR4, UPT, UPT, UR23, 0x1, URZ ;  /* 0x0000000117047890 */ /* 0x004fe2000fffe0ff */
[C---:B------:R-:W-:Y:S01]  /*37a0*/  ISETP.NE.AND P0, PT, R10.reuse, 0x2, PT ;  /* 0x000000020a00780c */ /* 0x040fe20003f05270 */
[----:B------:R-:W-:Y:S02]  /*37b0*/  UIADD3 UR5, UPT, UPT, UR22, 0xa0, URZ ;  /* 0x000000a016057890 */ /* 0x000fe4000fffe0ff */
[----:B------:R-:W-:Y:S01]  /*37c0*/  UISETP.NE.AND UP0, UPT, UR4, 0x4, UPT ;  /* 0x000000040400788c */ /* 0x000fe2000bf05270 */
[----:B-1----:R-:W-:Y:S02]  /*37d0*/  SEL R0, RZ, 0x1, P0 ;  /* 0x00000001ff007807 */ /* 0x002fe40000000000 */
[----:B------:R-:W-:Y:S01]  /*37e0*/  SEL R10, R10, RZ, P0 ;  /* 0x000000ff0a0a7207 */ /* 0x000fe20000000000 */
[----:B------:R-:W-:Y:S01]  /*37f0*/  USEL UR6, URZ, 0x1, UP0 ;  /* 0x00000001ff067887 */ /* 0x000fe20008000000 */
[----:B------:R-:W-:Y:S01]  /*3800*/  LOP3.LUT R9, R9, R0, RZ, 0x3c, !PT ;  /* 0x0000000009097212 */ /* 0x000fe200078e3cff */
[----:B------:R-:W-:Y:S01]  /*3810*/  USEL UR23, UR4, URZ, UP0 ;  /* 0x000000ff04177287 */ /* 0x000fe20008000000 */
[----:B------:R1:W-:Y:S03]  /*3820*/  UTCBAR [UR5], URZ ;  /* 0x000000ff050073e9 */ /* 0x0003e600080000ff */
[----:B------:R-:W-:Y:S01]  /*3830*/  LOP3.LUT R11, R11, UR6, RZ, 0x3c, !PT ;  /* 0x000000060b0b7c12 */ /* 0x000fe2000f8e3cff */
[----:B------:R-:W-:Y:S07]  /*3840*/  @P1 BRA `(.L_x_66) ;  /* 0xfffffff800c81947 */ /* 0x000fee000383ffff */
[----:B------:R-:W2:Y:S01]  /*3850*/  S2UR UR8, SR_CgaCtaId ;  /* 0x00000000000879c3 */ /* 0x000ea20000008800 */
[----:B------:R-:W-:Y:S01]  /*3860*/  ELECT P0, URZ, PT ;  /* 0x0000000000ff782f */ /* 0x000fe20003800000 */
[----:B------:R-:W-:Y:S01]  /*3870*/  IMAD.MOV.U32 R0, RZ, RZ, 0x1 ;  /* 0x00000001ff007424 */ /* 0x000fe200078e00ff */
[----:B------:R-:W-:Y:S01]  /*3880*/  UIADD3 UR17, UPT, UPT, UR17, 0xc0, URZ ;  /* 0x000000c011117890 */ /* 0x000fe2000fffe0ff */
[----:B------:R-:W-:Y:S01]  /*3890*/  SHF.L.U32 R3, R11, 0x1f, RZ ;  /* 0x0000001f0b037819 */ /* 0x000fe200000006ff */
[----:B------:R-:W-:-:S03]  /*38a0*/  UMOV UR4, 0x40 ;  /* 0x0000004000047882 */ /* 0x000fc60000000000 */
[----:B------:R-:W-:Y:S01]  /*38b0*/  UVIRTCOUNT.DEALLOC.SMPOOL 0x80 ;  /* 0x000000800000784c */ /* 0x000fe20000000000 */
[----:B--2---:R-:W-:Y:S02]  /*38c0*/  ULEA UR8, UR8, UR4, 0x18 ;  /* 0x0000000408087291 */ /* 0x004fe4000f8ec0ff */
[----:B------:R-:W-:-:S07]  /*38d0*/  ULEA UR4, UR23, UR17, 0x3 ;  /* 0x0000001117047291 */ /* 0x000fce000f8e18ff */
[----:B------:R2:W-:Y:S02]  /*38e0*/  @P0 STS.U8 [UR8+0x1c], R0 ;  /* 0x00001c00ff000988 */ /* 0x0005e40008000008 */
[----:B------:R-:W4:Y:S02]  /*38f0*/  SYNCS.PHASECHK.TRANS64.TRYWAIT P0, [UR4], R3 ;  /* 0x00000003ff0075a7 */ /* 0x000f240008001104 */
[----:B--2-4-:R-:W-:Y:S05]  /*3900*/  @!P0 BRA `(.L_x_67) ;  /* 0x0000004400e88947 */ /* 0x014fea0003800000 */
.L_x_142:
[----:B------:R-:W-:-:S04]  /*3910*/  UIADD3 UR4, UPT, UPT, UR23, 0x1, URZ ;  /* 0x0000000117047890 */ /* 0x000fc8000fffe0ff */
[----:B------:R-:W-:-:S04]  /*3920*/  UISETP.NE.AND UP0, UPT, UR4, 0x4, UPT ;  /* 0x000000040400788c */ /* 0x000fc8000bf05270 */
[----:B------:R-:W-:Y:S02]  /*3930*/  USEL UR6, URZ, 0x1, UP0 ;  /* 0x00000001ff067887 */ /* 0x000fe40008000000 */
[----:B------:R-:W-:-:S04]  /*3940*/  USEL UR4, UR4, URZ, UP0 ;  /* 0x000000ff04047287 */ /* 0x000fc80008000000 */
[----:B-1----:R-:W-:Y:S01]  /*3950*/  ULEA UR5, UR4, UR17, 0x3 ;  /* 0x0000001104057291 */ /* 0x002fe2000f8e18ff */
[----:B------:R-:W-:-:S04]  /*3960*/  LOP3.LUT R2, R11, UR6, RZ, 0x3c, !PT ;  /* 0x000000060b027c12 */ /* 0x000fc8000f8e3cff */
[----:B--2---:R-:W-:-:S04]  /*3970*/  SHF.L.U32 R3, R2, 0x1f, RZ ;  /* 0x0000001f02037819 */ /* 0x004fc800000006ff */
[----:B------:R-:W1:Y:S02]  /*3980*/  SYNCS.PHASECHK.TRANS64.TRYWAIT P0, [UR5], R3 ;  /* 0x00000003ff0075a7 */ /* 0x000e640008001105 */
[----:B-1----:R-:W-:Y:S05]  /*3990*/  @!P0 BRA `(.L_x_68) ;  /* 0x0000004400dc8947 */ /* 0x002fea0003800000 */
.L_x_144:
        /* <DEDUP_REMOVED lines=9> */
.L_x_146:
[----:B------:R-:W-:-:S04]  /*3a30*/  UIADD3 UR4, UPT, UPT, UR4, 0x1, URZ ;  /* 0x0000000104047890 */ /* 0x000fc8000fffe0ff */
[----:B------:R-:W-:-:S04]  /*3a40*/  UISETP.NE.AND UP0, UPT, UR4, 0x4, UPT ;  /* 0x000000040400788c */ /* 0x000fc8000bf05270 */
[----:B------:R-:W-:Y:S02]  /*3a50*/  USEL UR5, URZ, 0x1, UP0 ;  /* 0x00000001ff057887 */ /* 0x000fe40008000000 */
[----:B------:R-:W-:-:S04]  /*3a60*/  USEL UR4, UR4, URZ, UP0 ;  /* 0x000000ff04047287 */ /* 0x000fc80008000000 */
[----:B------:R-:W-:Y:S01]  /*3a70*/  ULEA UR4, UR4, UR17, 0x3 ;  /* 0x0000001104047291 */ /* 0x000fe2000f8e18ff */
[----:B-1----:R-:W-:-:S04]  /*3a80*/  LOP3.LUT R3, R2, UR5, RZ, 0x3c, !PT ;  /* 0x0000000502037c12 */ /* 0x002fc8000f8e3cff */
[----:B------:R-:W-:-:S04]  /*3a90*/  SHF.L.U32 R3, R3, 0x1f, RZ ;  /* 0x0000001f03037819 */ /* 0x000fc800000006ff */
[----:B------:R-:W1:Y:S02]  /*3aa0*/  SYNCS.PHASECHK.TRANS64.TRYWAIT P0, [UR4], R3 ;  /* 0x00000003ff0075a7 */ /* 0x000e640008001104 */
[----:B-1----:R-:W-:Y:S05]  /*3ab0*/  @!P0 BRA `(.L_x_70) ;  /* 0x0000004400c48947 */ /* 0x002fea0003800000 */
.L_x_148:
[----:B------:R-:W-:Y:S01]  /*3ac0*/  NOP ;  /* 0x0000000000007918 */ /* 0x000fe20000000000 */
[----:B-1----:R-:W1:Y:S01]  /*3ad0*/  LDS R0, [UR8+0x14] ;  /* 0x00001408ff007984 */ /* 0x002e620008000800 */
[----:B------:R-:W-:Y:S01]  /*3ae0*/  ULOP3.LUT UR4, UR30, 0xffff, URZ, 0xc0, !UPT ;  /* 0x0000ffff1e047892 */ /* 0x000fe2000f8ec0ff */
[----:B------:R-:W-:Y:S01]  /*3af0*/  UMOV UR5, 0xffff ;  /* 0x0000ffff00057882 */ /* 0x000fe20000000000 */
[----:B------:R-:W-:Y:S02]  /*3b00*/  UMOV UR6, 0x1 ;  /* 0x0000000100067882 */ /* 0x000fe40000000000 */
[----:B------:R-:W-:-:S04]  /*3b10*/  USHF.R.U32.HI UR4, URZ, 0x5, UR4 ;  /* 0x00000005ff047899 */ /* 0x000fc80008011604 */
[----:B------:R-:W-:Y:S02]  /*3b20*/  USHF.L.U32 UR5, UR5, UR4, URZ ;  /* 0x0000000405057299 */ /* 0x000fe400080006ff */
[----:B------:R-:W-:-:S04]  /*3b30*/  USHF.L.U32 UR4, UR6, UR4, URZ ;  /* 0x0000000406047299 */ /* 0x000fc800080006ff */
[----:B-1----:R-:W-:-:S04]  /*3b40*/  LOP3.LUT R0, R0, UR5, RZ, 0xc0, !PT ;  /* 0x0000000500007c12 */ /* 0x002fc8000f8ec0ff */
[----:B------:R-:W-:-:S13]  /*3b50*/  ISETP.NE.AND P0, PT, R0, UR5, PT ;  /* 0x0000000500007c0c */ /* 0x000fda000bf05270 */
[----:B------:R-:W-:Y:S05]  /*3b60*/  @P0 BRA `(.L_x_71) ;  /* 0x0000000000580947 */ /* 0x000fea0003800000 */
[----:B------:R-:W1:Y:S02]  /*3b70*/  LDS R0, [UR8+0x18] ;  /* 0x00001808ff007984 */ /* 0x000e640008000800 */
[----:B-1----:R-:W-:-:S04]  /*3b80*/  LOP3.LUT R0, R0, UR4, RZ, 0xc0, !PT ;  /* 0x0000000400007c12 */ /* 0x002fc8000f8ec0ff */
[----:B------:R-:W-:-:S13]  /*3b90*/  ISETP.NE.AND P0, PT, R0, UR4, PT ;  /* 0x0000000400007c0c */ /* 0x000fda000bf05270 */
[----:B------:R-:W-:Y:S05]  /*3ba0*/  @P0 BRA `(.L_x_72) ;  /* 0x00000000003c0947 */ /* 0x000fea0003800000 */
[----:B------:R-:W1:Y:S01]  /*3bb0*/  S2R R2, SR_LANEID ;  /* 0x0000000000027919 */ /* 0x000e620000000000 */
[----:B------:R-:W-:Y:S01]  /*3bc0*/  ULOP3.LUT UR5, URZ, UR5, URZ, 0x33, !UPT ;  /* 0x00000005ff057292 */ /* 0x000fe2000f8e33ff */
[----:B------:R-:W-:Y:S01]  /*3bd0*/  LOP3.LUT R4, RZ, UR4, RZ, 0x33, !PT ;  /* 0x00000004ff047c12 */ /* 0x000fe2000f8e33ff */
[----:B------:R-:W-:Y:S02]  /*3be0*/  VOTEU.ANY UR4, UPT, PT ;  /* 0x0000000000047886 */ /* 0x000fe400038e0100 */
[----:B------:R-:W-:Y:S01]  /*3bf0*/  UFLO.U32 UR4, UR4 ;  /* 0x00000004000472bd */ /* 0x000fe200080e0000 */
[----:B------:R-:W2:Y:S01]  /*3c00*/  REDUX UR6, R4 ;  /* 0x00000000040673c4 */ /* 0x000ea20000000000 */
[----:B------:R-:W-:-:S06]  /*3c10*/  IMAD.U32 R0, RZ, RZ, UR5 ;  /* 0x00000005ff007e24 */ /* 0x000fcc000f8e00ff */
[----:B------:R4:W-:Y:S01]  /*3c20*/  UTCATOMSWS.AND URZ, UR5 ;  /* 0x0000000500ff79e3 */ /* 0x0009e20008000000 */
[----:B------:R-:W3:Y:S01]  /*3c30*/  REDUX UR7, R0 ;  /* 0x00000000000773c4 */ /* 0x000ee20000000000 */
[----:B-1----:R-:W-:Y:S01]  /*3c40*/  ISETP.EQ.U32.AND P0, PT, R2, UR4, PT ;  /* 0x0000000402007c0c */ /* 0x002fe2000bf02070 */
[----:B--2---:R-:W-:Y:S01]  /*3c50*/  IMAD.U32 R2, RZ, RZ, UR6 ;  /* 0x00000006ff027e24 */ /* 0x004fe2000f8e00ff */
[----:B---3--:R-:W-:-:S11]  /*3c60*/  MOV R3, UR7 ;  /* 0x0000000700037c02 */ /* 0x008fd60008000f00 */
[----:B------:R4:W-:Y:S04]  /*3c70*/  @P0 ATOMS.AND RZ, [UR8+0x14], R3 ;  /* 0x00001403ffff098c */ /* 0x0009e8000a800008 */
[----:B------:R4:W-:Y:S01]  /*3c80*/  @P0 ATOMS.AND RZ, [UR8+0x18], R2 ;  /* 0x00001802ffff098c */ /* 0x0009e2000a800008 */
[----:B------:R-:W-:Y:S05]  /*3c90*/  BRA `(.L_x_73) ;  /* 0x0000000000147947 */ /* 0x000fea0003800000 */
.L_x_72:
[----:B------:R-:W-:Y:S02]  /*3ca0*/  MOV R2, 0x3cc0 ;  /* 0x00003cc000027802 */ /* 0x000fe40000000f00 */
[----:B---3-5:R-:W-:Y:S05]  /*3cb0*/  CALL.REL.NOINC `($__internal_0_$__cuda_sm10x_tcgen05_guardrail_trap_col_being_dealloced_not_returned_by_alloc) ;  /* 0x0000004800387944 */ /* 0x028fea0003c00000 */
[----:B------:R-:W-:Y:S05]  /*3cc0*/  BRA `(.L_x_73) ;  /* 0x0000000000087947 */ /* 0x000fea0003800000 */
.L_x_71:
[----:B------:R-:W-:Y:S02]  /*3cd0*/  MOV R2, 0x3cf0 ;  /* 0x00003cf000027802 */ /* 0x000fe40000000f00 */
[----:B---3-5:R-:W-:Y:S05]  /*3ce0*/  CALL.REL.NOINC `($__internal_2_$__cuda_sm10x_tcgen05_guardrail_trap_unallocated_columns_being_dealloced) ;  /* 0x0000004800447944 */ /* 0x028fea0003c00000 */
.L_x_73:
[----:B------:R-:W-:Y:S01]  /*3cf0*/  NOP ;  /* 0x0000000000007918 */ /* 0x000fe20000000000 */
[----:B----4-:R-:W-:Y:S05]  /*3d00*/  EXIT ;  /* 0x000000000000794d */ /* 0x010fea0003800000 */
.L_x_55:
[----:B------:R-:W-:-:S09]  /*3d10*/  UISETP.NE.OR UP0, UPT, UR22, 0x3, !UP3 ;  /* 0x000000031600788c */ /* 0x000fd2000df05670 */
[----:B------:R-:W-:Y:S05]  /*3d20*/  BRA.U UP0, `(.L_x_74) ;  /* 0x0000000d00fc7547 */ /* 0x000fea000b800000 */
[----:B------:R-:W1:Y:S01]  /*3d30*/  S2UR UR6, SR_CgaCtaId ;  /* 0x00000000000679c3 */ /* 0x000e620000008800 */
[----:B------:R-:W2:Y:S01]  /*3d40*/  LDCU UR28, c[0x0][0x370] ;  /* 0x00006e00ff1c77ac */ /* 0x000ea20008000800 */
[----:B------:R-:W-:Y:S02]  /*3d50*/  HFMA2 R13, -RZ, RZ, 0, 0 ;  /* 0x00000000ff0d7431 */ /* 0x000fe400000001ff */
[----:B------:R-:W-:Y:S01]  /*3d60*/  IMAD.MOV.U32 R15, RZ, RZ, 0x1 ;  /* 0x00000001ff0f7424 */ /* 0x000fe200078e00ff */
[----:B------:R-:W-:Y:S01]  /*3d70*/  MOV R7, 0x2000 ;  /* 0x0000200000077802 */ /* 0x000fe20000000f00 */
[----:B------:R-:W2:Y:S01]  /*3d80*/  LDCU.128 UR32, c[0x0][0xb10] ;  /* 0x00016200ff2077ac */ /* 0x000ea20008000c00 */
[----:B------:R-:W-:Y:S01]  /*3d90*/  IMAD.MOV.U32 R14, RZ, RZ, RZ ;  /* 0x000000ffff0e7224 */ /* 0x000fe200078e00ff */
[----:B------:R-:W3:Y:S01]  /*3da0*/  LDC.64 R16, c[0x0][0x348] ;  /* 0x0000d200ff107b82 */ /* 0x000ee20000000a00 */
[----:B------:R-:W4:Y:S01]  /*3db0*/  LDCU UR27, c[0x0][0x374] ;  /* 0x00006e80ff1b77ac */ /* 0x000f220008000800 */
[----:B------:R-:W4:Y:S06]  /*3dc0*/  LDCU UR15, c[0x0][0xb0c] ;  /* 0x00016180ff0f77ac */ /* 0x000f2c0008000800 */
[----:B------:R-:W3:Y:S01]  /*3dd0*/  LDC.64 R2, c[0x0][0x888] ;  /* 0x00022200ff027b82 */ /* 0x000ee20000000a00 */
[----:B------:R-:W4:Y:S01]  /*3de0*/  LDCU UR38, c[0x0][0xb20] ;  /* 0x00016400ff2677ac */ /* 0x000f220008000800 */
[----:B------:R-:W4:Y:S06]  /*3df0*/  LDCU UR4, c[0x0][0xb30] ;  /* 0x00016600ff0477ac */ /* 0x000f2c0008000800 */
[----:B------:R-:W3:Y:S01]  /*3e00*/  LDC.64 R4, c[0x0][0x890] ;  /* 0x00022400ff047b82 */ /* 0x000ee20000000a00 */
[----:B------:R-:W-:Y:S01]  /*3e10*/  UMOV UR24, 0x400 ;  /* 0x0000040000187882 */ /* 0x000fe20000000000 */
[----:B------:R-:W-:-:S02]  /*3e20*/  UPLOP3.LUT UP3, UPT, UPT, UPT, UPT, 0x40, 0x4 ;  /* 0x000000000004789c */ /* 0x000fc40003f6e870 */
[----:B-1----:R-:W-:Y:S02]  /*3e30*/  ULEA UR24, UR6, UR24, 0x18 ;  /* 0x0000001806187291 */ /* 0x002fe4000f8ec0ff */
[----:B--2---:R-:W-:Y:S02]  /*3e40*/  UIMAD.WIDE.U32 UR6, UR28, UR32, URZ ;  /* 0x000000201c0672a5 */ /* 0x004fe4000f8e00ff */
[----:B----4-:R-:W-:Y:S02]  /*3e50*/  UIMAD.WIDE.U32 UR8, UR27, UR35, URZ ;  /* 0x000000231b0872a5 */ /* 0x010fe4000f8e00ff */
[----:B------:R-:W-:Y:S02]  /*3e60*/  UISETP.GE.AND UP0, UPT, UR40, 0x1, UPT ;  /* 0x000000012800788c */ /* 0x000fe4000bf06270 */
[----:B------:R-:W-:Y:S01]  /*3e70*/  UISETP.NE.AND UP4, UPT, UR40, 0x1, UPT ;  /* 0x000000012800788c */ /* 0x000fe2000bf85270 */
[----:B------:R-:W-:Y:S02]  /*3e80*/  UMOV UR6, UR7 ;  /* 0x0000000700067c82 */ /* 0x000fe40008000000 */
[----:B------:R-:W-:Y:S01]  /*3e90*/  UMOV UR29, UR9 ;  /* 0x00000009001d7c82 */ /* 0x000fe20008000000 */
[----:B------:R-:W1:Y:S01]  /*3ea0*/  LDCU.64 UR16, c[0x0][0xb28] ;  /* 0x00016500ff1077ac */ /* 0x000e620008000a00 */
[----:B------:R-:W-:-:S02]  /*3eb0*/  UISETP.NE.AND UP6, UPT, UR15, 0x1, UPT ;  /* 0x000000010f00788c */ /* 0x000fc4000bfc5270 */
[----:B------:R-:W-:Y:S02]  /*3ec0*/  UISETP.NE.AND UP5, UPT, UR34, 0x1, UPT ;  /* 0x000000012200788c */ /* 0x000fe4000bfa5270 */
[----:B------:R-:W-:Y:S02]  /*3ed0*/  USHF.R.U32.HI UR31, URZ, UR33, UR6 ;  /* 0x00000021ff1f7299 */ /* 0x000fe40008011606 */
[----:B------:R-:W-:Y:S02]  /*3ee0*/  USHF.R.U32.HI UR29, URZ, UR38, UR29 ;  /* 0x00000026ff1d7299 */ /* 0x000fe4000801161d */
[----:B------:R-:W-:Y:S01]  /*3ef0*/  UISETP.NE.AND UP2, UPT, UR4, 0x1, UPT ;  /* 0x000000010400788c */ /* 0x000fe2000bf45270 */
[----:B------:R-:W-:-:S10]  /*3f00*/  UMOV UR12, URZ ;  /* 0x000000ff000c7c82 */ /* 0x000fd40008000000 */
.L_x_83:
[C---:B------:R-:W-:Y:S02]  /*3f10*/  LEA R12, R14.reuse, UR24, 0x3 ;  /* 0x000000180e0c7c11 */ /* 0x040fe4000f8e18ff */
[----:B------:R-:W-:Y:S02]  /*3f20*/  SHF.L.U32 R9, R13, 0x1f, RZ ;  /* 0x0000001f0d097819 */ /* 0x000fe400000006ff */
[----:B------:R-:W-:Y:S02]  /*3f30*/  LEA R10, R14, UR24, 0x4 ;  /* 0x000000180e0a7c11 */ /* 0x000fe4000f8e20ff */
[----:B------:R-:W2:Y:S02]  /*3f40*/  SYNCS.PHASECHK.TRANS64.TRYWAIT P0, [R12+URZ+0x80], R9 ;  /* 0x000080090c0075a7 */ /* 0x000ea400080011ff */
[----:B--2-4-:R-:W-:Y:S05]  /*3f50*/  @!P0 BRA `(.L_x_75) ;  /* 0x0000004000b48947 */ /* 0x014fea0003800000 */
.L_x_149:
[----:B--2---:R-:W2:Y:S01]  /*3f60*/  LDS.128 R8, [R10+0x110] ;  /* 0x000110000a087984 */ /* 0x004ea20000000c00 */
[----:B------:R-:W-:Y:S01]  /*3f70*/  UISETP.GE.AND UP0, UPT, UR40, 0x1, UPT ;  /* 0x000000012800788c */ /* 0x000fe2000bf06270 */
[----:B------:R-:W-:Y:S01]  /*3f80*/  @!PT LDS RZ, [RZ] ;  /* 0x00000000fffff984 */ /* 0x000fe20000000800 */
[----:B------:R-:W-:Y:S01]  /*3f90*/  @!PT LDS RZ, [RZ] ;  /* 0x00000000fffff984 */ /* 0x000fe20000000800 */
[----:B------:R-:W-:Y:S01]  /*3fa0*/  @!PT LDS RZ, [RZ] ;  /* 0x00000000fffff984 */ /* 0x000fe20000000800 */
[----:B------:R-:W-:Y:S01]  /*3fb0*/  @!PT LDS RZ, [RZ] ;  /* 0x00000000fffff984 */ /* 0x000fe20000000800 */
[----:B------:R4:W-:Y:S06]  /*3fc0*/  MEMBAR.ALL.CTA ;  /* 0x0000000000007992 */ /* 0x0009ec0000008000 */
[----:B----4-:R-:W4:Y:S01]  /*3fd0*/  FENCE.VIEW.ASYNC.S ;  /* 0x00000000000073c6 */ /* 0x010f220000000000 */
[----:B--2---:R-:W-:Y:S11]  /*3fe0*/  LOP3.LUT P0, RZ, R10, 0x1, RZ, 0xc0, !PT ;  /* 0x000000010aff7812 */ /* 0x004ff6000780c0ff */
[----:B------:R-:W-:Y:S02]  /*3ff0*/  @!UPT UIADD3 URZ, UPT, UPT, URZ, URZ, URZ ;  /* 0x000000fffffff290 */ /* 0x000fe4000fffe0ff */
[----:B----4-:R-:W-:Y:S01]  /*4000*/  VOTEU.ANY UP1, P0 ;  /* 0x0000000000ff7886 */ /* 0x010fe20000020100 */
[----:B------:R-:W-:Y:S11]  /*4010*/  PLOP3.LUT P0, PT, PT, PT, UP1, 0x80, 0x8 ;  /* 0x000000000008781c */ /* 0x000ff60003f0f018 */
[----:B------:R-:W-:Y:S02]  /*4020*/  @!UPT UIADD3 URZ, UPT, UPT, URZ, URZ, URZ ;  /* 0x000000fffffff290 */ /* 0x000fe4000fffe0ff */
[----:B------:R-:W-:Y:S02]  /*4030*/  @P0 SHF.R.U32.HI R0, RZ, 0x10, R9 ;  /* 0x00000010ff000819 */ /* 0x000fe40000011609 */
[----:B------:R-:W-:Y:S02]  /*4040*/  @P0 MOV R6, R8 ;  /* 0x0000000800060202 */ /* 0x000fe40000000f00 */
[----:B------:R-:W-:Y:S01]  /*4050*/  @P0 R2UR UR4, R0 ;  /* 0x00000000000402ca */ /* 0x000fe200000e0000 */
[----:B------:R-:W-:Y:S01]  /*4060*/  VIADD R0, R12, 0x90 ;  /* 0x000000900c007836 */ /* 0x000fe20000000000 */
[----:B------:R-:W-:Y:S02]  /*4070*/  @P0 LOP3.LUT R8, R9, 0xffff, RZ, 0xc0, !PT ;  /* 0x0000ffff09080812 */ /* 0x000fe400078ec0ff */
[----:B------:R-:W-:Y:S02]  /*4080*/  @P0 R2UR UR6, R6 ;  /* 0x00000000060602ca */ /* 0x000fe400000e0000 */
[----:B------:R-:W-:Y:S02]  /*4090*/  PRMT R0, RZ, 0x654, R0 ;  /* 0x00000654ff007816 */ /* 0x000fe40000000000 */
[----:B------:R-:W-:Y:S02]  /*40a0*/  @P0 R2UR UR5, R8 ;  /* 0x00000000080502ca */ /* 0x000fe400000e0000 */
[----:B------:R2:W-:Y:S03]  /*40b0*/  SYNCS.ARRIVE.TRANS64.RED.A1T0 RZ, [R0+URZ], RZ ;  /* 0x000000ff00ff79a7 */ /* 0x0005e600081004ff */
[----:B------:R-:W-:Y:S04]  /*40c0*/  @UP1 UMOV UR26, UR4 ;  /* 0x00000004001a1c82 */ /* 0x000fe80008000000 */
[----:B------:R-:W-:Y:S04]  /*40d0*/  @UP1 UMOV UR14, UR6 ;  /* 0x00000006000e1c82 */ /* 0x000fe80008000000 */
[----:B------:R-:W-:Y:S01]  /*40e0*/  @UP1 UMOV UR13, UR5 ;  /* 0x00000005000d1c82 */ /* 0x000fe20008000000 */
[----:B------:R-:W-:Y:S05]  /*40f0*/  BRA.U !UP0, `(.L_x_76) ;  /* 0x0000000108a47547 */ /* 0x000fea000b800000 */
[----:B------:R-:W-:Y:S02]  /*4100*/  UIMAD.WIDE.U32 UR8, UR13, UR35, URZ ;  /* 0x000000230d0872a5 */ /* 0x000fe4000f8e00ff */
[----:B------:R-:W-:Y:S02]  /*4110*/  UIMAD.WIDE.U32 UR10, UR14, UR32, URZ ;  /* 0x000000200e0a72a5 */ /* 0x000fe4000f8e00ff */
[----:B------:R-:W-:Y:S02]  /*4120*/  USEL UR4, UR27, UR29, !UP5 ;  /* 0x0000001d1b047287 */ /* 0x000fe4000e800000 */
[----:B------:R-:W-:Y:S02]  /*4130*/  USEL UR7, UR28, UR31, !UP6 ;  /* 0x0000001f1c077287 */ /* 0x000fe4000f000000 */
[----:B-1----:R-:W-:Y:S02]  /*4140*/  UIMAD.WIDE.U32 UR18, UR4, UR16, URZ ;  /* 0x00000010041272a5 */ /* 0x002fe4000f8e00ff */
[----:B------:R-:W-:Y:S01]  /*4150*/  UIMAD.WIDE.U32 UR20, UR7, UR16, URZ ;  /* 0x00000010071472a5 */ /* 0x000fe2000f8e00ff */
[----:B------:R-:W-:Y:S02]  /*4160*/  UMOV UR5, UR9 ;  /* 0x0000000900057c82 */ /* 0x000fe40008000000 */
[----:B------:R-:W-:Y:S03]  /*4170*/  USHF.R.U32.HI UR6, URZ, UR38, UR5 ;  /* 0x00000026ff067299 */ /* 0x000fe60008011605 */
[----:B------:R-:W-:Y:S01]  /*4180*/  UMOV UR5, UR11 ;  /* 0x0000000b00057c82 */ /* 0x000fe20008000000 */
[----:B------:R-:W-:Y:S02]  /*4190*/  USEL UR6, UR13, UR6, !UP5 ;  /* 0x000000060d067287 */ /* 0x000fe4000e800000 */
[----:B------:R-:W-:Y:S02]  /*41a0*/  USHF.R.U32.HI UR8, URZ, UR33, UR5 ;  /* 0x00000021ff087299 */ /* 0x000fe40008011605 */
[----:B------:R-:W-:Y:S01]  /*41b0*/  UIMAD.WIDE.U32 UR10, UR6, UR16, URZ ;  /* 0x00000010060a72a5 */ /* 0x000fe2000f8e00ff */
[----:B------:R-:W-:Y:S02]  /*41c0*/  UMOV UR5, UR19 ;  /* 0x0000001300057c82 */ /* 0x000fe40008000000 */
[----:B------:R-:W-:Y:S03]  /*41d0*/  @UP4 USHF.R.U32.HI UR4, URZ, UR17, UR5 ;  /* 0x00000011ff044299 */ /* 0x000fe60008011605 */
[----:B------:R-:W-:Y:S01]  /*41e0*/  UMOV UR5, UR21 ;  /* 0x0000001500057c82 */ /* 0x000fe20008000000 */
[----:B------:R-:W-:Y:S02]  /*41f0*/  UIMAD UR4, UR40, UR4, URZ ;  /* 0x00000004280472a4 */ /* 0x000fe4000f8e02ff */
[----:B------:R-:W-:Y:S02]  /*4200*/  @UP4 USHF.R.U32.HI UR7, URZ, UR17, UR5 ;  /* 0x00000011ff074299 */ /* 0x000fe40008011605 */
[----:B------:R-:W-:Y:S02]  /*4210*/  USEL UR5, UR14, UR8, !UP6 ;  /* 0x000000080e057287 */ /* 0x000fe4000f000000 */
[----:B------:R-:W-:Y:S02]  /*4220*/  UIMAD UR8, UR40, UR7, URZ ;  /* 0x00000007280872a4 */ /* 0x000fe4000f8e02ff */
[----:B------:R-:W-:Y:S03]  /*4230*/  UISETP.GE.AND UP0, UPT, UR6, UR4, UPT ;  /* 0x000000040600728c */ /* 0x000fe6000bf06270 */
[----:B------:R-:W-:Y:S01]  /*4240*/  UMOV UR4, UR11 ;  /* 0x0000000b00047c82 */ /* 0x000fe20008000000 */
[----:B------:R-:W-:Y:S02]  /*4250*/  UISETP.GE.OR UP0, UPT, UR5, UR8, UP0 ;  /* 0x000000080500728c */ /* 0x000fe40008706670 */
[----:B------:R-:W-:Y:S02]  /*4260*/  USHF.R.U32.HI UR4, URZ, UR17, UR4 ;  /* 0x00000011ff047299 */ /* 0x000fe40008011604 */
[----:B------:R-:W-:Y:S02]  /*4270*/  UIMAD.WIDE.U32 UR8, UR5, UR16, URZ ;  /* 0x00000010050872a5 */ /* 0x000fe4000f8e00ff */
[----:B------:R-:W-:Y:S04]  /*4280*/  USEL UR10, UR6, UR4, !UP4 ;  /* 0x00000004060a7287 */ /* 0x000fe8000e000000 */
[----:B------:R-:W-:Y:S01]  /*4290*/  UIADD3 UR11, UPT, UPT, -UR10, URZ, URZ ;  /* 0x000000ff0a0b7290 */ /* 0x000fe2000fffe1ff */
[----:B------:R-:W-:Y:S02]  /*42a0*/  @!UP0 UMOV UR4, UR9 ;  /* 0x0000000900048c82 */ /* 0x000fe40008000000 */
[----:B------:R-:W-:Y:S02]  /*42b0*/  @!UP0 USHF.R.U32.HI UR4, URZ, UR17, UR4 ;  /* 0x00000011ff048299 */ /* 0x000fe40008011604 */
[----:B------:R-:W-:Y:S02]  /*42c0*/  UIMAD UR8, UR40, UR11, UR6 ;  /* 0x0000000b280872a4 */ /* 0x000fe4000f8e0206 */
[----:B------:R-:W-:Y:S04]  /*42d0*/  @!UP0 USEL UR4, UR5, UR4, !UP4 ;  /* 0x0000000405048287 */ /* 0x000fe8000e000000 */
[----:B------:R-:W-:Y:S02]  /*42e0*/  @!UP0 UIMAD UR8, UR7, UR8, UR4 ;  /* 0x00000008070882a4 */ /* 0x000fe4000f8e0204 */
[----:B------:R-:W-:Y:S02]  /*42f0*/  @!UP0 UIADD3 UR9, UPT, UPT, UR10, -UR4, URZ ;  /* 0x800000040a098290 */ /* 0x000fe4000fffe0ff */
[----:B------:R-:W-:Y:S02]  /*4300*/  UIADD3 UR4, UPT, UPT, -UR5, URZ, URZ ;  /* 0x000000ff05047290 */ /* 0x000fe4000fffe1ff */
[----:B------:R-:W-:Y:S02]  /*4310*/  UIADD3 UR7, UPT, UPT, -UR6, URZ, URZ ;  /* 0x000000ff06077290 */ /* 0x000fe4000fffe1ff */
[----:B------:R-:W-:Y:S02]  /*4320*/  @!UP0 UIMAD UR6, UR9, UR40, UR5 ;  /* 0x00000028090682a4 */ /* 0x000fe4000f8e0205 */
[----:B------:R-:W-:Y:S02]  /*4330*/  UIMAD UR14, UR15, UR4, UR14 ;  /* 0x000000040f0e72a4 */ /* 0x000fe4000f8e020e */
[----:B------:R-:W-:Y:S01]  /*4340*/  UIMAD UR13, UR34, UR7, UR13 ;  /* 0x00000007220d72a4 */ /* 0x000fe2000f8e020d */
[----:B------:R-:W-:Y:S02]  /*4350*/  @!UP0 UMOV UR5, UR8 ;  /* 0x0000000800058c82 */ /* 0x000fe40008000000 */
[----:B------:R-:W-:Y:S02]  /*4360*/  UIMAD UR14, UR5, UR15, UR14 ;  /* 0x0000000f050e72a4 */ /* 0x000fe4000f8e020e */
[----:B------:R-:W-:Y:S11]  /*4370*/  UIMAD UR13, UR6, UR34, UR13 ;  /* 0x00000022060d72a4 */ /* 0x000ff6000f8e020d */
[----:B------:R-:W-:Y:S01]  /*4380*/  @!UPT UIADD3 URZ, UPT, UPT, URZ, URZ, URZ ;  /* 0x000000fffffff290 */ /* 0x000fe2000fffe0ff */
.L_x_76:
[----:B------:R-:W4:Y:S01]  /*4390*/  @!UP2 LDCU.128 UR20, c[0x0][0xb10] ;  /* 0x00016200ff14a7ac */ /* 0x000f220008000c00 */
[C---:B---3--:R-:W-:Y:S02]  /*43a0*/  ISETP.NE.U32.AND P1, PT, R4.reuse, RZ, PT ;  /* 0x000000ff0400720c */ /* 0x048fe40003f25070 */
[----:B------:R-:W-:Y:S02]  /*43b0*/  ISETP.NE.U32.AND P0, PT, R4, RZ, PT ;  /* 0x000000ff0400720c */ /* 0x000fe40003f05070 */
[C---:B------:R-:W-:Y:S02]  /*43c0*/  ISETP.NE.AND.EX P1, PT, R5.reuse, RZ, PT, P1 ;  /* 0x000000ff0500720c */ /* 0x040fe40003f25310 */
[----:B------:R-:W-:Y:S01]  /*43d0*/  ISETP.NE.AND.EX P0, PT, R5, RZ, PT, P0 ;  /* 0x000000ff0500720c */ /* 0x000fe20003f05300 */
[----:B------:R-:W3:Y:S01]  /*43e0*/  @!UP2 LDCU UR5, c[0x0][0xb0c] ;  /* 0x00016180ff05a7ac */ /* 0x000ee20008000800 */
[----:B------:R-:W-:Y:S02]  /*43f0*/  USHF.L.U32 UR11, UR25, 0x7, URZ ;  /* 0x00000007190b7899 */ /* 0x000fe400080006ff */
[----:B------:R-:W-:Y:S02]  /*4400*/  USHF.L.U32 UR10, UR30, 0x6, URZ ;  /* 0x000000061e0a7899 */ /* 0x000fe400080006ff */
[----:B----4-:R-:W-:Y:S07]  /*4410*/  UIMAD.WIDE.U32 UR6, UR14, UR20, URZ ;  /* 0x000000140e0672a5 */ /* 0x010fee000f8e00ff */
[----:B------:R-:W-:Y:S01]  /*4420*/  @!UP2 UMOV UR4, UR7 ;  /* 0x000000070004ac82 */ /* 0x000fe20008000000 */
[----:B---3--:R-:W-:Y:S02]  /*4430*/  @!UP2 UISETP.NE.AND UP0, UPT, UR5, 0x1, UPT ;  /* 0x000000010500a88c */ /* 0x008fe4000bf05270 */
[----:B------:R-:W-:Y:S02]  /*4440*/  @!UP2 USHF.R.U32.HI UR4, URZ, UR21, UR4 ;  /* 0x00000015ff04a299 */ /* 0x000fe40008011604 */
[----:B------:R-:W-:Y:S02]  /*4450*/  UIMAD.WIDE.U32 UR6, UR13, UR23, URZ ;  /* 0x000000170d0672a5 */ /* 0x000fe4000f8e00ff */
[----:B------:R-:W-:Y:S02]  /*4460*/  @!UP2 USEL UR8, UR14, UR4, !UP0 ;  /* 0x000000040e08a287 */ /* 0x000fe4000c000000 */
[----:B------:R-:W-:Y:S03]  /*4470*/  @!UP2 UISETP.NE.AND UP0, UPT, UR22, 0x1, UPT ;  /* 0x000000011600a88c */ /* 0x000fe6000bf05270 */
[----:B------:R-:W-:Y:S02]  /*4480*/  @!UP2 UMOV UR6, UR7 ;  /* 0x000000070006ac82 */ /* 0x000fe40008000000 */
[----:B------:R-:W3:Y:S02]  /*4490*/  @!UP2 LDCU UR4, c[0x0][0xb20] ;  /* 0x00016400ff04a7ac */ /* 0x000ee40008000800 */
[----:B---3--:R-:W-:Y:S04]  /*44a0*/  @!UP2 USHF.R.U32.HI UR6, URZ, UR4, UR6 ;  /* 0x00000004ff06a299 */ /* 0x008fe80008011606 */
[----:B------:R-:W-:Y:S04]  /*44b0*/  @!UP2 USEL UR6, UR13, UR6, !UP0 ;  /* 0x000000060d06a287 */ /* 0x000fe8000c000000 */
[----:B------:R-:W-:Y:S02]  /*44c0*/  @!UP2 UIADD3 UR4, UPT, UPT, -UR8, UR6, URZ ;  /* 0x000000060804a290 */ /* 0x000fe4000fffe1ff */
[----:B------:R-:W-:Y:S02]  /*44d0*/  @!UP2 UIADD3 UR6, UPT, UPT, UR8, -UR6, URZ ;  /* 0x800000060806a290 */ /* 0x000fe4000fffe0ff */
[----:B------:R-:W-:Y:S02]  /*44e0*/  @!UP2 UIMAD UR14, UR4, UR5, UR14 ;  /* 0x00000005040ea2a4 */ /* 0x000fe4000f8e020e */
[----:B------:R-:W-:Y:S01]  /*44f0*/  @!UP2 UIMAD UR13, UR6, UR22, UR13 ;  /* 0x00000016060da2a4 */ /* 0x000fe2000f8e020d */
[----:B------:R-:W-:Y:S11]  /*4500*/  BRA.U UP3, `(.L_x_77) ;  /* 0x0000000103107547 */ /* 0x000ff6000b800000 */
[----:B--2---:R-:W-:Y:S04]  /*4510*/  MOV R0, UR37 ;  /* 0x0000002500007c02 */ /* 0x004fe80008000f00 */
[----:B------:R-:W-:Y:S04]  /*4520*/  SHF.L.U32 R9, R0, 0x1f, RZ ;  /* 0x0000001f00097819 */ /* 0x000fe800000006ff */
[----:B------:R-:W2:Y:S02]  /*4530*/  SYNCS.PHASECHK.TRANS64.TRYWAIT P2, [UR24+0x78], R9 ;  /* 0x00007809ff0075a7 */ /* 0x000ea40008041118 */
[----:B--2---:R-:W-:Y:S05]  /*4540*/  @!P2 BRA `(.L_x_78) ;  /* 0x0000003c004ca947 */ /* 0x004fea0003800000 */
.L_x_77:
[----:B------:R-:W-:Y:S05]  /*4550*/  @!P1 BRA `(.L_x_79) ;  /* 0x0000000000309947 */ /* 0x000fea0003800000 */
[----:B------:R-:W-:Y:S01]  /*4560*/  ISETP.NE.U32.AND P1, PT, R2, RZ, PT ;  /* 0x000000ff0200720c */ /* 0x000fe20003f25070 */
[----:B------:R-:W3:Y:S01]  /*4570*/  LDCU.64 UR4, c[0x0][0x358] ;  /* 0x00006b00ff0477ac */ /* 0x000ee20008000a00 */
[----:B------:R-:W-:Y:S02]  /*4580*/  IMAD.MOV.U32 R84, RZ, RZ, 0x1 ;  /* 0x00000001ff547424 */ /* 0x000fe400078e00ff */
[----:B------:R-:W-:Y:S11]  /*4590*/  ISETP.NE.AND.EX P1, PT, R3, RZ, PT, P1 ;  /* 0x000000ff0300720c */ /* 0x000ff60003f25310 */
[----:B------:R-:W-:Y:S02]  /*45a0*/  @!UPT UIADD3 URZ, UPT, UPT, URZ, URZ, URZ ;  /* 0x000000fffffff290 */ /* 0x000fe4000fffe0ff */
[----:B--2---:R-:W2:Y:S01]  /*45b0*/  @P1 LDC.64 R8, c[0x0][0x888] ;  /* 0x00022200ff081b82 */ /* 0x004ea20000000a00 */
[----:B------:R-:W-:Y:S04]  /*45c0*/  @P1 IMAD R0, R4, UR36, RZ ;  /* 0x0000002404001c24 */ /* 0x000fe8000f8e02ff */
[----:B--2---:R-:W-:Y:S04]  /*45d0*/  @P1 IMAD.WIDE R8, R0, 0x4, R8 ;  /* 0x0000000400081825 */ /* 0x004fe800078e0208 */
[----:B------:R-:W-:Y:S01]  /*45e0*/  HFMA2 R0, -RZ, RZ, 0, 5.9604644775390625e-08 ;  /* 0x00000001ff007431 */ /* 0x000fe200000001ff */
[----:B---3-5:R3:W5:Y:S04]  /*45f0*/  @P1 LDG.E R41, desc[UR4][R8.64] ;  /* 0x0000000408291981 */ /* 0x028768000c1e1900 */
[----:B------:R-:W-:Y:S01]  /*4600*/  @!P1 PRMT R84, R0, 0x7610, R84 ;  /* 0x0000761000549816 */ /* 0x000fe20000000054 */
[----:B---3--:R-:W4:Y:S06]  /*4610*/  @!P1 LDC R41, c[0x0][0x880] ;  /* 0x00022000ff299b82 */ /* 0x008f2c0000000800 */
.L_x_79:
[----:B----45:R-:W-:Y:S01]  /*4620*/  @!P0 FSETP.EQ.AND P1, PT, R41, RZ, PT ;  /* 0x000000ff2900820b */ /* 0x030fe20003f22000 */
[----:B------:R-:W-:Y:S01]  /*4630*/  @!UPT UIADD3 URZ, UPT, UPT, URZ, URZ, URZ ;  /* 0x000000fffffff290 */ /* 0x000fe2000fffe0ff */
[----:B------:R-:W-:Y:S11]  /*4640*/  @!P0 BRA `(.L_x_80) ;  /* 0x0000000000188947 */ /* 0x000ff60003800000 */
[----:B------:R-:W-:Y:S02]  /*4650*/  LOP3.LUT P0, RZ, R84, 0xff, RZ, 0xc0, !PT ;  /* 0x000000ff54ff7812 */ /* 0x000fe4000780c0ff */
[----:B------:R-:W-:Y:S04]  /*4660*/  ISETP.NE.U32.AND P1, PT, R2, RZ, PT ;  /* 0x000000ff0200720c */ /* 0x000fe80003f25070 */
[----:B------:R-:W-:Y:S04]  /*4670*/  ISETP.NE.AND.EX P1, PT, R3, RZ, PT, P1 ;  /* 0x000000ff0300720c */ /* 0x000fe80003f25310 */
[----:B------:R-:W-:Y:S03]  /*4680*/  PLOP3.LUT P1, PT, P1, PT, PT, 0x8, 0x80 ;  /* 0x000000000080781c */ /* 0x000fe60000f2e170 */
[----:B------:R-:W-:Y:S11]  /*4690*/  @P0 FSETP.EQ.AND P1, PT, R41, RZ, PT ;  /* 0x000000ff2900020b */ /* 0x000ff60003f22000 */
[----:B------:R-:W-:Y:S02]  /*46a0*/  @!UPT UIADD3 URZ, UPT, UPT, URZ, URZ, URZ ;  /* 0x000000fffffff290 */ /* 0x000fe4000fffe0ff */
.L_x_80:
[----:B------:R-:W-:Y:S01]  /*46b0*/  ULEA UR4, UR12, UR24, 0x3 ;  /* 0x000000180c047291 */ /* 0x000fe2000f8e18ff */
[----:B--2---:R-:W-:Y:S02]  /*46c0*/  SHF.L.U32 R9, R15, 0x1f, RZ ;  /* 0x0000001f0f097819 */ /* 0x004fe400000006ff */
[----:B------:R-:W-:Y:S04]  /*46d0*/  ELECT P0, URZ, PT ;  /* 0x0000000000ff782f */ /* 0x000fe80003800000 */
[----:B------:R-:W-:Y:S02]  /*46e0*/  PLOP3.LUT P1, PT, P1, P0, PT, 0xf2, 0x2f ;  /* 0x00000000002f781c */ /* 0x000fe40000f21e72 */
[----:B------:R-:W2:Y:S11]  /*46f0*/  SYNCS.PHASECHK.TRANS64.TRYWAIT P2, [UR4+0x58], R9 ;  /* 0x00005809ff0075a7 */ /* 0x000eb60008041104 */
[----:B------:R-:W-:Y:S05]  /*4700*/  @!P1 IADD3 R8, P0, PT, R16, 0x580, RZ ;  /* 0x0000058010089810 */ /* 0x000fea0007f1e0ff */
[----:B------:R-:W-:Y:S01]  /*4710*/  @!P1 IMAD.X R6, RZ, RZ, R17, P0 ;  /* 0x000000ffff069224 */ /* 0x000fe200000e0611 */
[----:B--2---:R-:W-:Y:S07]  /*4720*/  @!P2 BRA `(.L_x_81) ;  /* 0x0000003800eca947 */ /* 0x004fee0003800000 */
.L_x_152:
[----:B------:R-:W3:Y:S01]  /*4730*/  S2UR UR20, SR_CgaCtaId ;  /* 0x00000000001479c3 */ /* 0x000ee20000008800 */
[----:B------:R-:W-:Y:S01]  /*4740*/  @!P1 R2UR UR7, R6 ;  /* 0x00000000060792ca */ /* 0x000fe200000e0000 */
[----:B------:R-:W-:Y:S01]  /*4750*/  UIADD3 UR5, UPT, UPT, UR12, 0x1, URZ ;  /* 0x000000010c057890 */ /* 0x000fe2000fffe0ff */
[----:B------:R-:W-:Y:S01]  /*4760*/  @!P1 R2UR UR6, R8 ;  /* 0x00000000080692ca */ /* 0x000fe200000e0000 */
[----:B------:R-:W-:Y:S01]  /*4770*/  UIADD3 UR9, UPT, UPT, UR4, 0x40, URZ ;  /* 0x0000004004097890 */ /* 0x000fe2000fffe0ff */
[----:B------:R-:W-:Y:S01]  /*4780*/  @!P1 IMAD.MOV.U32 R6, RZ, RZ, 0x2000 ;  /* 0x00002000ff069424 */ /* 0x000fe200078e00ff */
[----:B------:R-:W-:Y:S01]  /*4790*/  UISETP.NE.AND UP0, UPT, UR5, 0x3, UPT ;  /* 0x000000030500788c */ /* 0x000fe2000bf05270 */
[----:B------:R-:W-:Y:S01]  /*47a0*/  VIADD R14, R14, 0x1 ;  /* 0x000000010e0e7836 */ /* 0x000fe20000000000 */
[----:B------:R-:W-:Y:S01]  /*47b0*/  UMOV UR22, 0x0 ;  /* 0x0000000000167882 */ /* 0x000fe20000000000 */
[----:B------:R-:W-:Y:S05]  /*47c0*/  UMOV UR23, 0x10000000 ;  /* 0x1000000000177882 */ /* 0x000fea0000000000 */
[----:B--2---:R-:W-:Y:S01]  /*47d0*/  IMAD.U32 R9, RZ, RZ, UR7 ;  /* 0x00000007ff097e24 */ /* 0x004fe2000f8e00ff */
[----:B------:R-:W-:Y:S01]  /*47e0*/  USEL UR7, URZ, 0x1, UP0 ;  /* 0x00000001ff077887 */ /* 0x000fe20008000000 */
[----:B------:R-:W-:Y:S01]  /*47f0*/  IMAD.U32 R8, RZ, RZ, UR6 ;  /* 0x00000006ff087e24 */ /* 0x000fe2000f8e00ff */
[----:B------:R-:W-:Y:S02]  /*4800*/  USEL UR6, UR5, URZ, UP0 ;  /* 0x000000ff05067287 */ /* 0x000fe40008000000 */
[----:B------:R-:W-:Y:S01]  /*4810*/  VOTEU.ALL UP0, P1 ;  /* 0x0000000000ff7886 */ /* 0x000fe20000800000 */
[----:B------:R-:W-:Y:S02]  /*4820*/  @!P1 R2UR UR19, R9 ;  /* 0x00000000091392ca */ /* 0x000fe400000e0000 */
[----:B------:R-:W-:Y:S02]  /*4830*/  @!P1 R2UR UR18, R8 ;  /* 0x00000000081292ca */ /* 0x000fe400000e0000 */
[----:B------:R-:W-:Y:S01]  /*4840*/  @!UP0 ULEA UR5, UR12, UR24, 0xd ;  /* 0x000000180c058291 */ /* 0x000fe2000f8e68ff */
[----:B------:R-:W-:Y:S01]  /*4850*/  LOP3.LUT R15, R15, UR7, RZ, 0x3c, !PT ;  /* 0x000000070f0f7c12 */ /* 0x000fe2000f8e3cff */
[----:B---3--:R-:W-:Y:S02]  /*4860*/  UPRMT UR20, UR20, 0x654, UR9 ;  /* 0x0000065414147896 */ /* 0x008fe40008000009 */
[----:B------:R-:W-:Y:S01]  /*4870*/  @!UP0 UIADD3 UR8, UPT, UPT, UR5, 0x200, URZ ;  /* 0x0000020005088890 */ /* 0x000fe2000fffe0ff */
[----:B------:R-:W-:Y:S01]  /*4880*/  SHF.L.U32 R0, R15, 0x1f, RZ ;  /* 0x0000001f0f007819 */ /* 0x000fe200000006ff */
[----:B------:R-:W-:Y:S01]  /*4890*/  VOTEU.ALL UP0, P1 ;  /* 0x0000000000ff7886 */ /* 0x000fe20000800000 */
[----:B------:R-:W-:Y:S01]  /*48a0*/  UMOV UR12, UR36 ;  /* 0x00000024000c7c82 */ /* 0x000fe20008000000 */
[----:B------:R-:W-:Y:S05]  /*48b0*/  ULEA UR5, UR6, UR24, 0x3 ;  /* 0x0000001806057291 */ /* 0x000fea000f8e18ff */
[----:B------:R2:W-:Y:S01]  /*48c0*/  @!UP0 UTMALDG.3D [UR8], [UR18], desc[UR22] ;  /* 0x00001608120085b4 */ /* 0x0005e20008011000 */
[----:B------:R2:W-:Y:S01]  /*48d0*/  @!P1 SYNCS.ARRIVE.TRANS64.RED.A0TR RZ, [UR4+0x40], R6 ;  /* 0x00004006ffff99a7 */ /* 0x0005e20008300404 */
[----:B------:R-:W-:Y:S02]  /*48e0*/  SYNCS.ARRIVE.TRANS64.RED.A1T0 RZ, [UR20], RZ ;  /* 0x000000ffffff79a7 */ /* 0x000fe40008100414 */
[----:B------:R-:W3:Y:S02]  /*48f0*/  SYNCS.PHASECHK.TRANS64.TRYWAIT P0, [UR5+0x58], R0 ;  /* 0x00005800ff0075a7 */ /* 0x000ee40008001105 */
[----:B--23--:R-:W-:Y:S05]  /*4900*/  @!P0 BRA `(.L_x_82) ;  /* 0x00000038008c8947 */ /* 0x00cfea0003800000 */
.L_x_154:
[----:B------:R-:W3:Y:S01]  /*4910*/  S2UR UR12, SR_CgaCtaId ;  /* 0x00000000000c79c3 */ /* 0x000ee20000008800 */
[----:B------:R-:W-:Y:S01]  /*4920*/  UIADD3 UR9, UPT, UPT, UR5, 0x40, URZ ;  /* 0x0000004005097890 */ /* 0x000fe2000fffe0ff */
[----:B------:R-:W-:Y:S01]  /*4930*/  @!P1 IADD3 R6, P0, PT, R16, 0x580, RZ ;  /* 0x0000058010069810 */ /* 0x000fe20007f1e0ff */
[----:B------:R-:W-:Y:S01]  /*4940*/  UPLOP3.LUT UP3, UPT, UPT, UPT, UPT, 0x80, 0x8 ;  /* 0x000000000008789c */ /* 0x000fe20003f6f070 */
[----:B------:R-:W-:Y:S01]  /*4950*/  R2UR UR23, R86 ;  /* 0x00000000561772ca */ /* 0x000fe200000e0000 */
[----:B------:R-:W-:Y:S01]  /*4960*/  UMOV UR20, 0x0 ;  /* 0x0000000000147882 */ /* 0x000fe20000000000 */
[----:B------:R-:W-:Y:S01]  /*4970*/  @!P1 R2UR UR7, R6 ;  /* 0x00000000060792ca */ /* 0x000fe200000e0000 */
[----:B--2---:R-:W-:Y:S01]  /*4980*/  @!P1 IMAD.X R0, RZ, RZ, R17, P0 ;  /* 0x000000ffff009224 */ /* 0x004fe200000e0611 */
[----:B------:R-:W-:Y:S01]  /*4990*/  UMOV UR21, 0x10000000 ;  /* 0x1000000000157882 */ /* 0x000fe20000000000 */
[----:B------:R-:W-:Y:S01]  /*49a0*/  VOTEU.ALL UP0, P1 ;  /* 0x0000000000ff7886 */ /* 0x000fe20000800000 */
[----:B------:R-:W-:Y:S02]  /*49b0*/  R2UR UR22, R87 ;  /* 0x00000000571672ca */ /* 0x000fe400000e0000 */
[----:B------:R-:W-:Y:S02]  /*49c0*/  @!P1 R2UR UR4, R0 ;  /* 0x00000000000492ca */ /* 0x000fe400000e0000 */
[----:B------:R-:W-:Y:S01]  /*49d0*/  @!UP0 UIADD3 UR10, UPT, UPT, UR10, 0x20, URZ ;  /* 0x000000200a0a8890 */ /* 0x000fe2000fffe0ff */
[C---:B------:R-:W-:Y:S02]  /*49e0*/  ISETP.NE.AND P0, PT, R14.reuse, 0x2, PT ;  /* 0x000000020e00780c */ /* 0x040fe40003f05270 */
[----:B------:R-:W-:Y:S02]  /*49f0*/  UIADD3 UR30, UPT, UPT, UR13, UR23, URZ ;  /* 0x000000170d1e7290 */ /* 0x000fe4000fffe0ff */
[----:B------:R-:W-:Y:S01]  /*4a00*/  IMAD.U32 R8, RZ, RZ, UR7 ;  /* 0x00000007ff087e24 */ /* 0x000fe2000f8e00ff */
[----:B------:R-:W-:Y:S02]  /*4a10*/  SEL R0, RZ, 0x1, P0 ;  /* 0x00000001ff007807 */ /* 0x000fe40000000000 */
[----:B------:R-:W-:Y:S01]  /*4a20*/  SEL R14, R14, RZ, P0 ;  /* 0x000000ff0e0e7207 */ /* 0x000fe20000000000 */
[----:B------:R-:W-:Y:S01]  /*4a30*/  UIADD3 UR25, UPT, UPT, UR14, UR22, URZ ;  /* 0x000000160e197290 */ /* 0x000fe2000fffe0ff */
[----:B------:R-:W-:Y:S01]  /*4a40*/  @!P1 R2UR UR18, R8 ;  /* 0x00000000081292ca */ /* 0x000fe200000e0000 */
[----:B------:R-:W-:Y:S01]  /*4a50*/  IMAD.U32 R9, RZ, RZ, UR4 ;  /* 0x00000004ff097e24 */ /* 0x000fe2000f8e00ff */
[----:B------:R-:W-:Y:S01]  /*4a60*/  @!UP0 ULEA UR4, UR6, UR24, 0xd ;  /* 0x0000001806048291 */ /* 0x000fe2000f8e68ff */
[----:B------:R-:W-:Y:S03]  /*4a70*/  LOP3.LUT R13, R13, R0, RZ, 0x3c, !PT ;  /* 0x000000000d0d7212 */ /* 0x000fe600078e3cff */
[----:B------:R-:W-:Y:S01]  /*4a80*/  @!P1 R2UR UR19, R9 ;  /* 0x00000000091392ca */ /* 0x000fe200000e0000 */
[----:B------:R-:W-:Y:S02]  /*4a90*/  @!UP0 UIADD3 UR8, UPT, UPT, UR4, 0x200, URZ ;  /* 0x0000020004088890 */ /* 0x000fe4000fffe0ff */
[----:B---3--:R-:W-:Y:S01]  /*4aa0*/  UPRMT UR4, UR12, 0x654, UR9 ;  /* 0x000006540c047896 */ /* 0x008fe20008000009 */
[----:B------:R-:W-:Y:S02]  /*4ab0*/  VOTEU.ALL UP0, P1 ;  /* 0x0000000000ff7886 */ /* 0x000fe40000800000 */
[----:B------:R-:W-:Y:S01]  /*4ac0*/  UMOV UR12, UR36 ;  /* 0x00000024000c7c82 */ /* 0x000fe20008000000 */
[----:B------:R-:W-:Y:S06]  /*4ad0*/  UMOV UR36, UR26 ;  /* 0x0000001a00247c82 */ /* 0x000fec0008000000 */
[----:B------:R2:W-:Y:S01]  /*4ae0*/  @!UP0 UTMALDG.3D [UR8], [UR18], desc[UR20] ;  /* 0x00001408120085b4 */ /* 0x0005e20008011000 */
[----:B------:R4:W-:Y:S01]  /*4af0*/  @!P1 SYNCS.ARRIVE.TRANS64.RED.A0TR RZ, [UR5+0x40], R7 ;  /* 0x00004007ffff99a7 */ /* 0x0009e20008300405 */
[----:B------:R-:W-:Y:S01]  /*4b00*/  SYNCS.ARRIVE.TRANS64.RED.A1T0 RZ, [UR4], RZ ;  /* 0x000000ffffff79a7 */ /* 0x000fe20008100404 */
[----:B------:R-:W-:Y:S04]  /*4b10*/  UIADD3 UR4, UPT, UPT, UR6, 0x1, URZ ;  /* 0x0000000106047890 */ /* 0x000fe8000fffe0ff */
[----:B------:R-:W-:Y:S04]  /*4b20*/  UISETP.NE.AND UP0, UPT, UR4, 0x3, UPT ;  /* 0x000000030400788c */ /* 0x000fe8000bf05270 */
[----:B------:R-:W-:Y:S06]  /*4b30*/  USEL UR5, URZ, 0x1, UP0 ;  /* 0x00000001ff057887 */ /* 0x000fec0008000000 */
[----:B------:R-:W-:Y:S01]  /*4b40*/  LOP3.LUT R15, R15, UR5, RZ, 0x3c, !PT ;  /* 0x000000050f0f7c12 */ /* 0x000fe2000f8e3cff */
[----:B--2---:R-:W-:Y:S01]  /*4b50*/  USEL UR12, UR4, URZ, UP0 ;  /* 0x000000ff040c7287 */ /* 0x004fe20008000000 */
[----:B------:R-:W-:Y:S11]  /*4b60*/  BRA.U UP1, `(.L_x_83) ;  /* 0xfffffff101e87547 */ /* 0x000ff6000b83ffff */
[----:B------:R-:W-:Y:S01]  /*4b70*/  UIADD3 UR24, UPT, UPT, UR24, 0x58, URZ ;  /* 0x0000005818187890 */ /* 0x000fe2000fffe0ff */
[----:B------:R-:W-:-:S03]  /*4b80*/  SHF.L.U32 R3, R15, 0x1f, RZ ;  /* 0x0000001f0f037819 */ /* 0x000fc600000006ff */
[----:B------:R-:W-:-:S09]  /*4b90*/  ULEA UR4, UR12, UR24, 0x3 ;  /* 0x000000180c047291 */ /* 0x000fd2000f8e18ff */
[----:B------:R-:W2:Y:S02]  /*4ba0*/  SYNCS.PHASECHK.TRANS64.TRYWAIT P0, [UR4], R3 ;  /* 0x00000003ff0075a7 */ /* 0x000ea40008001104 */
[----:B--2---:R-:W-:Y:S05]  /*4bb0*/  @!P0 BRA `(.L_x_84) ;  /* 0x0000003400f88947 */ /* 0x004fea0003800000 */
.L_x_156:
[----:B------:R-:W-:-:S04]  /*4bc0*/  UIADD3 UR4, UPT, UPT, UR12, 0x1, URZ ;  /* 0x000000010c047890 */ /* 0x000fc8000fffe0ff */
[----:B------:R-:W-:-:S04]  /*4bd0*/  UISETP.NE.AND UP0, UPT, UR4, 0x3, UPT ;  /* 0x000000030400788c */ /* 0x000fc8000bf05270 */
[----:B------:R-:W-:Y:S02]  /*4be0*/  USEL UR6, URZ, 0x1, UP0 ;  /* 0x00000001ff067887 */ /* 0x000fe40008000000 */
[----:B------:R-:W-:-:S04]  /*4bf0*/  USEL UR4, UR4, URZ, UP0 ;  /* 0x000000ff04047287 */ /* 0x000fc80008000000 */
[----:B------:R-:W-:Y:S01]  /*4c00*/  ULEA UR5, UR4, UR24, 0x3 ;  /* 0x0000001804057291 */ /* 0x000fe2000f8e18ff */
[----:B------:R-:W-:-:S04]  /*4c10*/  LOP3.LUT R15, R15, UR6, RZ, 0x3c, !PT ;  /* 0x000000060f0f7c12 */ /* 0x000fc8000f8e3cff */
[----:B--2---:R-:W-:-:S04]  /*4c20*/  SHF.L.U32 R3, R15, 0x1f, RZ ;  /* 0x0000001f0f037819 */ /* 0x004fc800000006ff */
[----:B------:R-:W2:Y:S02]  /*4c30*/  SYNCS.PHASECHK.TRANS64.TRYWAIT P0, [UR5], R3 ;  /* 0x00000003ff0075a7 */ /* 0x000ea40008001105 */
[----:B--2---:R-:W-:Y:S05]  /*4c40*/  @!P0 BRA `(.L_x_85) ;  /* 0x0000003400ec8947 */ /* 0x004fea0003800000 */
.L_x_158:
[----:B------:R-:W-:-:S04]  /*4c50*/  UIADD3 UR4, UPT, UPT, UR4, 0x1, URZ ;  /* 0x0000000104047890 */ /* 0x000fc8000fffe0ff */
[----:B------:R-:W-:-:S04]  /*4c60*/  UISETP.NE.AND UP0, UPT, UR4, 0x3, UPT ;  /* 0x000000030400788c */ /* 0x000fc8000bf05270 */
[----:B------:R-:W-:Y:S02]  /*4c70*/  USEL UR5, URZ, 0x1, UP0 ;  /* 0x00000001ff057887 */ /* 0x000fe40008000000 */
[----:B------:R-:W-:-:S04]  /*4c80*/  USEL UR4, UR4, URZ, UP0 ;  /* 0x000000ff04047287 */ /* 0x000fc80008000000 */
[----:B------:R-:W-:Y:S01]  /*4c90*/  ULEA UR4, UR4, UR24, 0x3 ;  /* 0x0000001804047291 */ /* 0x000fe2000f8e18ff */
[----:B--2---:R-:W-:-:S04]  /*4ca0*/  LOP3.LUT R3, R15, UR5, RZ, 0x3c, !PT ;  /* 0x000000050f037c12 */ /* 0x004fc8000f8e3cff */
[----:B------:R-:W-:Y:S01]  /*4cb0*/  SHF.L.U32 R3, R3, 0x1f, RZ ;  /* 0x0000001f03037819 */ /* 0x000fe200000006ff */
[----:B------:R-:W-:-:S07]  /*4cc0*/  IMAD.U32 R0, RZ, RZ, UR4 ;  /* 0x00000004ff007e24 */ /* 0x000fce000f8e00ff */
.L_x_86:
[----:B--2---:R2:W3:Y:S02]  /*4cd0*/  SYNCS.PHASECHK.TRANS64.TRYWAIT P0, [R0+URZ], R3 ;  /* 0x00000003000075a7 */ /* 0x0044e400080011ff */
[----:B---3--:R-:W-:Y:S05]  /*4ce0*/  @!P0 NANOSLEEP.SYNCS 0x989680 ;  /* 0x009896800000895d */ /* 0x008fea0003900000 */
[----:B------:R-:W3:Y:S02]  /*4cf0*/  @!P0 SYNCS.PHASECHK.TRANS64 P0, [R0+URZ], R3 ;  /* 0x00000003000085a7 */ /* 0x000ee400080010ff */
[----:B-1-3--:R-:W-:Y:S05]  /*4d00*/  @P0 EXIT ;  /* 0x000000000000094d */ /* 0x00afea0003800000 */
[----:B------:R-:W-:Y:S05]  /*4d10*/  BRA `(.L_x_86) ;  /* 0xfffffffc00ec7947 */ /* 0x000fea000383ffff */
.L_x_74:
[----:B------:R-:W-:-:S06]  /*4d20*/  UISETP.GE.AND UP0, UPT, UR22, 0x4, UPT ;  /* 0x000000041600788c */ /* 0x000fcc000bf06270 */
[----:B------:R-:W-:-:S13]  /*4d30*/  PLOP3.LUT P0, PT, PT, PT, UP0, 0x80, 0x8 ;  /* 0x000000000008781c */ /* 0x000fda0003f0f008 */
[----:B------:R-:W-:Y:S05]  /*4d40*/  @!P0 EXIT ;  /* 0x000000000000894d */ /* 0x000fea0003800000 */
[----:B------:R-:W1:Y:S08]  /*4d50*/  S2UR UR4, SR_CgaCtaId ;  /* 0x00000000000479c3 */ /* 0x000e700000008800 */
[----:B------:R-:W-:Y:S01]  /*4d60*/  BAR.SYNC.DEFER_BLOCKING 0x6, 0xa0 ;  /* 0x0182800000007b1d */ /* 0x000fe20000010000 */
[C---:B------:R-:W-:Y:S01]  /*4d70*/  IMAD.SHL.U32 R3, R91.reuse, 0x20, RZ ;  /* 0x000000205b037824 */ /* 0x040fe200078e00ff */
[C---:B------:R-:W-:Y:S01]  /*4d80*/  LOP3.LUT R92, R91.reuse, 0x2, RZ, 0xc0, !PT ;  /* 0x000000025b5c7812 */ /* 0x040fe200078ec0ff */
[C---:B------:R-:W-:Y:S01]  /*4d90*/  IMAD.SHL.U32 R96, R91.reuse, 0x4, RZ ;  /* 0x000000045b607824 */ /* 0x040fe200078e00ff */
[C---:B------:R-:W-:Y:S01]  /*4da0*/  LOP3.LUT R97, R91.reuse, 0x60, RZ, 0xc0, !PT ;  /* 0x000000605b617812 */ /* 0x040fe200078ec0ff */
[----:B------:R-:W-:Y:S01]  /*4db0*/  IMAD.U32 R37, R91, 0x10000, RZ ;  /* 0x000100005b257824 */ /* 0x000fe200078e00ff */
[----:B------:R-:W-:-:S02]  /*4dc0*/  UMOV UR47, 0x400 ;  /* 0x00000400002f7882 */ /* 0x000fc40000000000 */
[----:B------:R-:W2:Y:S01]  /*4dd0*/  LDC.64 R78, c[0x0][0x8b0] ;  /* 0x00022c00ff4e7b82 */ /* 0x000ea20000000a00 */
[----:B------:R-:W-:Y:S01]  /*4de0*/  LOP3.LUT R5, R3, 0xc0, RZ, 0xc0, !PT ;  /* 0x000000c003057812 */ /* 0x000fe200078ec0ff */
[----:B------:R-:W-:Y:S01]  /*4df0*/  HFMA2 R36, -RZ, RZ, 0, 0 ;  /* 0x00000000ff247431 */ /* 0x000fe200000001ff */
[----:B------:R-:W-:Y:S01]  /*4e00*/  LOP3.LUT R91, R91, 0x4, RZ, 0xc0, !PT ;  /* 0x000000045b5b7812 */ /* 0x000fe200078ec0ff */
[----:B------:R-:W-:Y:S01]  /*4e10*/  IMAD.MOV.U32 R94, RZ, RZ, RZ ;  /* 0x000000ffff5e7224 */ /* 0x000fe200078e00ff */
[----:B------:R-:W-:Y:S01]  /*4e20*/  LOP3.LUT R96, R5, 0x18, R96, 0xf8, !PT ;  /* 0x0000001805607812 */ /* 0x000fe200078ef860 */
[----:B------:R-:W-:Y:S01]  /*4e30*/  IMAD.MOV.U32 R90, RZ, RZ, RZ ;  /* 0x000000ffff5a7224 */ /* 0x000fe200078e00ff */
[----:B------:R-:W-:Y:S01]  /*4e40*/  LOP3.LUT R37, R37, 0x600000, RZ, 0xc0, !PT ;  /* 0x0060000025257812 */ /* 0x000fe200078ec0ff */
[----:B------:R-:W3:Y:S01]  /*4e50*/  LDC.64 R76, c[0x0][0x8a8] ;  /* 0x00022a00ff4c7b82 */ /* 0x000ee20000000a00 */
[----:B------:R-:W-:Y:S01]  /*4e60*/  IADD3 R95, PT, PT, -R91, 0x2, RZ ;  /* 0x000000025b5f7810 */ /* 0x000fe20007ffe1ff */
[----:B------:R-:W-:Y:S01]  /*4e70*/  IMAD.MOV R92, RZ, RZ, -R92 ;  /* 0x000000ffff5c7224 */ /* 0x000fe200078e0a5c */
[----:B------:R-:W-:Y:S01]  /*4e80*/  LOP3.LUT R96, R96, 0xf20, R3, 0xf8, !PT ;  /* 0x00000f2060607812 */ /* 0x000fe200078ef803 */
[----:B------:R-:W4:Y:S01]  /*4e90*/  LDCU UR62, c[0x0][0x370] ;  /* 0x00006e00ff3e77ac */ /* 0x000f220008000800 */
[----:B------:R-:W-:Y:S01]  /*4ea0*/  MOV R93, RZ ;  /* 0x000000ff005d7202 */ /* 0x000fe20000000f00 */
[----:B------:R-:W-:Y:S01]  /*4eb0*/  IMAD.SHL.U32 R95, R95, 0x10, RZ ;  /* 0x000000105f5f7824 */ /* 0x000fe200078e00ff */
[----:B------:R-:W-:Y:S01]  /*4ec0*/  IADD3 R91, PT, PT, -R91, RZ, RZ ;  /* 0x000000ff5b5b7210 */ /* 0x000fe20007ffe1ff */
[----:B-1----:R-:W-:Y:S01]  /*4ed0*/  ULEA UR47, UR4, UR47, 0x18 ;  /* 0x0000002f042f7291 */ /* 0x002fe2000f8ec0ff */
[----:B------:R-:W1:Y:S01]  /*4ee0*/  LDCU.64 UR4, c[0x0][0x890] ;  /* 0x00011200ff0477ac */ /* 0x000e620008000a00 */
[----:B------:R-:W-:Y:S01]  /*4ef0*/  UMOV UR54, 0x1 ;  /* 0x0000000100367882 */ /* 0x000fe20000000000 */
[----:B------:R-:W-:Y:S01]  /*4f00*/  UMOV UR46, URZ ;  /* 0x000000ff002e7c82 */ /* 0x000fe20008000000 */
[----:B------:R-:W2:Y:S05]  /*4f10*/  LDCU UR41, c[0x0][0xb0c] ;  /* 0x00016180ff2977ac */ /* 0x000eaa0008000800 */
[----:B------:R-:W4:Y:S01]  /*4f20*/  LDS R0, [UR47+0x130] ;  /* 0x0001302fff007984 */ /* 0x000f220008000800 */
[----:B------:R-:W2:Y:S01]  /*4f30*/  LDCU UR39, c[0x0][0xb30] ;  /* 0x00016600ff2777ac */ /* 0x000ea20008000800 */
[----:B------:R-:W2:Y:S01]  /*4f40*/  LDCU.64 UR60, c[0x0][0x888] ;  /* 0x00011100ff3c77ac */ /* 0x000ea20008000a00 */
[----:B-1----:R-:W-:Y:S01]  /*4f50*/  IMAD.U32 R99, RZ, RZ, UR4 ;  /* 0x00000004ff637e24 */ /* 0x002fe2000f8e00ff */
[----:B------:R-:W-:Y:S01]  /*4f60*/  UIADD3 UR4, UPT, UPT, UR47, 0x200, URZ ;  /* 0x000002002f047890 */ /* 0x000fe2000fffe0ff */
[----:B------:R-:W-:Y:S01]  /*4f70*/  IMAD.U32 R98, RZ, RZ, UR5 ;  /* 0x00000005ff627e24 */ /* 0x000fe2000f8e00ff */
[----:B------:R-:W1:Y:S04]  /*4f80*/  LDCU.64 UR42, c[0x0][0xb28] ;  /* 0x00016500ff2a77ac */ /* 0x000e680008000a00 */
[----:B------:R-:W-:Y:S01]  /*4f90*/  LEA R96, R96, UR4, 0x1 ;  /* 0x0000000460607c11 */ /* 0x000fe2000f8e08ff */
[----:B------:R-:W1:Y:S01]  /*4fa0*/  LDCU.128 UR56, c[0x0][0xb10] ;  /* 0x00016200ff3877ac */ /* 0x000e620008000c00 */
[----:B------:R-:W1:Y:S01]  /*4fb0*/  LDCU UR55, c[0x0][0x374] ;  /* 0x00006e80ff3777ac */ /* 0x000e620008000800 */
[----:B------:R-:W-:Y:S01]  /*4fc0*/  UMOV UR53, URZ ;  /* 0x000000ff00357c82 */ /* 0x000fe20008000000 */
[----:B------:R-:W-:Y:S01]  /*4fd0*/  UMOV UR52, URZ ;  /* 0x000000ff00347c82 */ /* 0x000fe20008000000 */
[----:B----4-:R-:W-:Y:S01]  /*4fe0*/  IADD3 R37, PT, PT, R0, R37, RZ ;  /* 0x0000002500257210 */ /* 0x010fe20007ffe0ff */
[----:B-123--:R-:W-:-:S07]  /*4ff0*/  IMAD.U32 R0, RZ, RZ, UR4 ;  /* 0x00000004ff007e24 */ /* 0x00efce000f8e00ff */
.L_x_117:
[C---:B------:R-:W-:Y:S02]  /*5000*/  LEA R3, R90.reuse, UR47, 0x3 ;  /* 0x0000002f5a037c11 */ /* 0x040fe4000f8e18ff */
[----:B------:R-:W-:Y:S02]  /*5010*/  SHF.L.U32 R0, R93, 0x1f, RZ ;  /* 0x0000001f5d007819 */ /* 0x000fe400000006ff */
[----:B------:R-:W-:Y:S02]  /*5020*/  LEA R5, R90, UR47, 0x4 ;  /* 0x0000002f5a057c11 */ /* 0x000fe4000f8e20ff */
[----:B-1----:R-:W1:Y:S02]  /*5030*/  SYNCS.PHASECHK.TRANS64.TRYWAIT P0, [R3+URZ+0x80], R0 ;  /* 0x00008000030075a7 */ /* 0x002e6400080011ff */
[----:B-1----:R-:W-:Y:S05]  /*5040*/  @!P0 BRA `(.L_x_87) ;  /* 0x0000003400048947 */ /* 0x002fea0003800000 */
.L_x_159:
        /* <DEDUP_REMOVED lines=8> */
[----:B--2---:R-:W-:Y:S11]  /*50d0*/  LOP3.LUT P0, RZ, R6, 0x1, RZ, 0xc0, !PT ;  /* 0x0000000106ff7812 */ /* 0x004ff6000780c0ff */
[----:B------:R-:W-:Y:S02]  /*50e0*/  @!UPT UIADD3 URZ, UPT, UPT, URZ, URZ, URZ ;  /* 0x000000fffffff290 */ /* 0x000fe4000fffe0ff */
[----:B---3--:R-:W-:Y:S01]  /*50f0*/  VOTEU.ANY UP1, P0 ;  /* 0x0000000000ff7886 */ /* 0x008fe20000020100 */
[----:B------:R-:W-:Y:S01]  /*5100*/  PLOP3.LUT P0, PT, PT, PT, UP1, 0x80, 0x8 ;  /* 0x000000000008781c */ /* 0x000fe20003f0f018 */
[----:B------:R-:W-:Y:S06]  /*5110*/  UP2UR UR4, UPR, URZ, 0x2 ;  /* 0x00000002ff047883 */ /* 0x000fec0008000000 */
[----:B------:R-:W-:Y:S06]  /*5120*/  IMAD.U32 R100, RZ, RZ, UR4 ;  /* 0x00000004ff647e24 */ /* 0x000fec000f8e00ff */
[----:B-1----:R-:W-:Y:S02]  /*5130*/  @P0 SHF.R.U32.HI R0, RZ, 0x10, R5 ;  /* 0x00000010ff000819 */ /* 0x002fe40000011605 */
        /* <DEDUP_REMOVED lines=12> */
[----:B------:R-:W2:Y:S01]  /*5200*/  LDCU UR12, c[0x0][0xb20] ;  /* 0x00016400ff0c77ac */ /* 0x000ea20008000800 */
[----:B------:R-:W-:Y:S02]  /*5210*/  UIMAD.WIDE.U32 UR4, UR55, UR59, URZ ;  /* 0x0000003b370472a5 */ /* 0x000fe4000f8e00ff */
[----:B------:R-:W-:Y:S02]  /*5220*/  UIMAD.WIDE.U32 UR6, UR62, UR56, URZ ;  /* 0x000000383e0672a5 */ /* 0x000fe4000f8e00ff */
[----:B------:R-:W-:Y:S02]  /*5230*/  UISETP.NE.AND UP0, UPT, UR58, 0x1, UPT ;  /* 0x000000013a00788c */ /* 0x000fe4000bf05270 */
[----:B------:R-:W-:Y:S02]  /*5240*/  UIMAD.WIDE.U32 UR8, UR37, UR59, URZ ;  /* 0x0000003b250872a5 */ /* 0x000fe4000f8e00ff */
[----:B------:R-:W-:Y:S02]  /*5250*/  UIMAD.WIDE.U32 UR10, UR38, UR56, URZ ;  /* 0x00000038260a72a5 */ /* 0x000fe4000f8e00ff */
[----:B------:R-:W-:Y:S02]  /*5260*/  UISETP.NE.AND UP1, UPT, UR41, 0x1, UPT ;  /* 0x000000012900788c */ /* 0x000fe4000bf25270 */
[----:B------:R-:W-:Y:S01]  /*5270*/  UISETP.NE.AND UP2, UPT, UR40, 0x1, UPT ;  /* 0x000000012800788c */ /* 0x000fe2000bf45270 */
[----:B------:R-:W-:Y:S02]  /*5280*/  UMOV UR4, UR5 ;  /* 0x0000000500047c82 */ /* 0x000fe40008000000 */
[----:B--2---:R-:W-:Y:S03]  /*5290*/  USHF.R.U32.HI UR5, URZ, UR12, UR4 ;  /* 0x0000000cff057299 */ /* 0x004fe60008011604 */
[----:B------:R-:W-:Y:S02]  /*52a0*/  UMOV UR4, UR7 ;  /* 0x0000000700047c82 */ /* 0x000fe40008000000 */
[----:B------:R-:W-:Y:S02]  /*52b0*/  USHF.R.U32.HI UR7, URZ, UR57, UR4 ;  /* 0x00000039ff077299 */ /* 0x000fe40008011604 */
[----:B------:R-:W-:Y:S02]  /*52c0*/  USEL UR4, UR55, UR5, !UP0 ;  /* 0x0000000537047287 */ /* 0x000fe4000c000000 */
[----:B------:R-:W-:Y:S01]  /*52d0*/  USEL UR7, UR62, UR7, !UP1 ;  /* 0x000000073e077287 */ /* 0x000fe2000c800000 */
[----:B------:R-:W-:Y:S01]  /*52e0*/  UMOV UR5, UR9 ;  /* 0x0000000900057c82 */ /* 0x000fe20008000000 */
[----:B------:R-:W-:Y:S02]  /*52f0*/  UIMAD.WIDE.U32 UR8, UR4, UR42, URZ ;  /* 0x0000002a040872a5 */ /* 0x000fe4000f8e00ff */
[----:B------:R-:W-:Y:S03]  /*5300*/  USHF.R.U32.HI UR6, URZ, UR12, UR5 ;  /* 0x0000000cff067299 */ /* 0x000fe60008011605 */
[----:B------:R-:W-:Y:S01]  /*5310*/  UMOV UR5, UR11 ;  /* 0x0000000b00057c82 */ /* 0x000fe20008000000 */
[----:B------:R-:W-:Y:S02]  /*5320*/  UIMAD.WIDE.U32 UR10, UR7, UR42, URZ ;  /* 0x0000002a070a72a5 */ /* 0x000fe4000f8e00ff */
[----:B------:R-:W-:Y:S02]  /*5330*/  USHF.R.U32.HI UR12, URZ, UR57, UR5 ;  /* 0x00000039ff0c7299 */ /* 0x000fe40008011605 */
[----:B------:R-:W-:Y:S01]  /*5340*/  USEL UR6, UR37, UR6, !UP0 ;  /* 0x0000000625067287 */ /* 0x000fe2000c000000 */
[----:B------:R-:W-:Y:S02]  /*5350*/  UMOV UR5, UR9 ;  /* 0x0000000900057c82 */ /* 0x000fe40008000000 */
[----:B------:R-:W-:Y:S01]  /*5360*/  UMOV UR10, UR11 ;  /* 0x0000000b000a7c82 */ /* 0x000fe20008000000 */
[----:B------:R-:W-:Y:S02]  /*5370*/  @UP2 USHF.R.U32.HI UR4, URZ, UR43, UR5 ;  /* 0x0000002bff042299 */ /* 0x000fe40008011605 */
[----:B------:R-:W-:Y:S02]  /*5380*/  @UP2 USHF.R.U32.HI UR7, URZ, UR43, UR10 ;  /* 0x0000002bff072299 */ /* 0x000fe4000801160a */
[----:B------:R-:W-:Y:S02]  /*5390*/  UIMAD UR4, UR40, UR4, URZ ;  /* 0x00000004280472a4 */ /* 0x000fe4000f8e02ff */
[----:B------:R-:W-:Y:S02]  /*53a0*/  UIMAD.WIDE.U32 UR10, UR6, UR42, URZ ;  /* 0x0000002a060a72a5 */ /* 0x000fe4000f8e00ff */
[----:B------:R-:W-:Y:S02]  /*53b0*/  USEL UR5, UR38, UR12, !UP1 ;  /* 0x0000000c26057287 */ /* 0x000fe4000c800000 */
[----:B------:R-:W-:Y:S02]  /*53c0*/  UIMAD UR8, UR40, UR7, URZ ;  /* 0x00000007280872a4 */ /* 0x000fe4000f8e02ff */
[----:B------:R-:W-:Y:S03]  /*53d0*/  UISETP.GE.AND UP0, UPT, UR6, UR4, UPT ;  /* 0x000000040600728c */ /* 0x000fe6000bf06270 */
[----:B------:R-:W-:Y:S01]  /*53e0*/  UMOV UR4, UR11 ;  /* 0x0000000b00047c82 */ /* 0x000fe20008000000 */
[----:B------:R-:W-:Y:S02]  /*53f0*/  UISETP.GE.OR UP0, UPT, UR5, UR8, UP0 ;  /* 0x000000080500728c */ /* 0x000fe40008706670 */
[----:B------:R-:W-:Y:S02]  /*5400*/  USHF.R.U32.HI UR4, URZ, UR43, UR4 ;  /* 0x0000002bff047299 */ /* 0x000fe40008011604 */
[----:B------:R-:W-:Y:S02]  /*5410*/  UIMAD.WIDE.U32 UR8, UR5, UR42, URZ ;  /* 0x0000002a050872a5 */ /* 0x000fe4000f8e00ff */
[----:B------:R-:W-:Y:S02]  /*5420*/  USEL UR11, UR6, UR4, !UP2 ;  /* 0x00000004060b7287 */ /* 0x000fe4000d000000 */
[----:B------:R-:W-:Y:S02]  /*5430*/  UIADD3 UR8, UPT, UPT, -UR5, URZ, URZ ;  /* 0x000000ff05087290 */ /* 0x000fe4000fffe1ff */
[----:B------:R-:W-:Y:S01]  /*5440*/  UIADD3 UR10, UPT, UPT, -UR11, URZ, URZ ;  /* 0x000000ff0b0a7290 */ /* 0x000fe2000fffe1ff */
[----:B------:R-:W-:Y:S01]  /*5450*/  @!UP0 UMOV UR4, UR9 ;  /* 0x0000000900048c82 */ /* 0x000fe20008000000 */
[----:B------:R-:W-:Y:S02]  /*5460*/  UIADD3 UR9, UPT, UPT, -UR6, URZ, URZ ;  /* 0x000000ff06097290 */ /* 0x000fe4000fffe1ff */
[----:B------:R-:W-:Y:S02]  /*5470*/  @!UP0 USHF.R.U32.HI UR4, URZ, UR43, UR4 ;  /* 0x0000002bff048299 */ /* 0x000fe40008011604 */
[----:B------:R-:W-:Y:S02]  /*5480*/  UIMAD UR10, UR40, UR10, UR6 ;  /* 0x0000000a280a72a4 */ /* 0x000fe4000f8e0206 */
[----:B------:R-:W-:Y:S04]  /*5490*/  @!UP0 USEL UR4, UR5, UR4, !UP2 ;  /* 0x0000000405048287 */ /* 0x000fe8000d000000 */
[----:B------:R-:W-:Y:S02]  /*54a0*/  @!UP0 UIMAD UR10, UR7, UR10, UR4 ;  /* 0x0000000a070a82a4 */ /* 0x000fe4000f8e0204 */
[----:B------:R-:W-:Y:S02]  /*54b0*/  @!UP0 UIADD3 UR11, UPT, UPT, UR11, -UR4, URZ ;  /* 0x800000040b0b8290 */ /* 0x000fe4000fffe0ff */
[----:B------:R-:W-:Y:S02]  /*54c0*/  UIMAD UR7, UR41, UR8, UR38 ;  /* 0x00000008290772a4 */ /* 0x000fe4000f8e0226 */
[----:B------:R-:W-:Y:S02]  /*54d0*/  @!UP0 UIMAD UR6, UR11, UR40, UR5 ;  /* 0x000000280b0682a4 */ /* 0x000fe4000f8e0205 */
[----:B------:R-:W-:Y:S01]  /*54e0*/  UIMAD UR4, UR58, UR9, UR37 ;  /* 0x000000093a0472a4 */ /* 0x000fe2000f8e0225 */
[----:B------:R-:W-:Y:S02]  /*54f0*/  @!UP0 UMOV UR5, UR10 ;  /* 0x0000000a00058c82 */ /* 0x000fe40008000000 */
[----:B------:R-:W-:Y:S02]  /*5500*/  UIMAD UR38, UR5, UR41, UR7 ;  /* 0x00000029052672a4 */ /* 0x000fe4000f8e0207 */
[----:B------:R-:W-:Y:S11]  /*5510*/  UIMAD UR37, UR6, UR58, UR4 ;  /* 0x0000003a062572a4 */ /* 0x000ff6000f8e0204 */
[----:B------:R-:W-:Y:S01]  /*5520*/  @!UPT UIADD3 URZ, UPT, UPT, URZ, URZ, URZ ;  /* 0x000000fffffff290 */ /* 0x000fe2000fffe0ff */
.L_x_88:
[----:B------:R-:W-:Y:S01]  /*5530*/  UISETP.NE.AND UP0, UPT, UR39, 0x1, UPT ;  /* 0x000000012700788c */ /* 0x000fe2000bf05270 */
[----:B------:R-:W-:Y:S01]  /*5540*/  IADD3 R90, PT, PT, R90, 0x1, RZ ;  /* 0x000000015a5a7810 */ /* 0x000fe20007ffe0ff */
[----:B------:R-:W-:Y:S02]  /*5550*/  UIADD3 UR11, UPT, UPT, UR47, 0x200, URZ ;  /* 0x000002002f0b7890 */ /* 0x000fe4000fffe0ff */
[----:B------:R-:W-:Y:S02]  /*5560*/  USHF.L.U32 UR50, UR25, 0x7, URZ ;  /* 0x0000000719327899 */ /* 0x000fe400080006ff */
[----:B------:R-:W-:Y:S05]  /*5570*/  USHF.L.U32 UR49, UR30, 0x6, URZ ;  /* 0x000000061e317899 */ /* 0x000fea00080006ff */
[----:B------:R-:W2:Y:S01]  /*5580*/  @!UP0 LDCU.128 UR12, c[0x0][0xb10] ;  /* 0x00016200ff0c87ac */ /* 0x000ea20008000c00 */
[----:B------:R-:W3:Y:S01]  /*5590*/  @!UP0 LDCU UR5, c[0x0][0xb0c] ;  /* 0x00016180ff0587ac */ /* 0x000ee20008000800 */
[----:B------:R-:W4:Y:S01]  /*55a0*/  @!UP0 LDCU UR10, c[0x0][0xb20] ;  /* 0x00016400ff0a87ac */ /* 0x000f220008000800 */
[----:B--2---:R-:W-:Y:S02]  /*55b0*/  UIMAD.WIDE.U32 UR8, UR38, UR12, URZ ;  /* 0x0000000c260872a5 */ /* 0x004fe4000f8e00ff */
[----:B------:R-:W-:Y:S02]  /*55c0*/  UIMAD.WIDE.U32 UR6, UR37, UR15, URZ ;  /* 0x0000000f250672a5 */ /* 0x000fe4000f8e00ff */
[----:B------:R-:W-:Y:S03]  /*55d0*/  @!UP0 UISETP.NE.AND UP1, UPT, UR14, 0x1, UPT ;  /* 0x000000010e00888c */ /* 0x000fe6000bf25270 */
[----:B------:R-:W-:Y:S01]  /*55e0*/  @!UP0 UMOV UR4, UR9 ;  /* 0x0000000900048c82 */ /* 0x000fe20008000000 */
[----:B---3--:R-:W-:Y:S02]  /*55f0*/  @!UP0 UISETP.NE.AND UP2, UPT, UR5, 0x1, UPT ;  /* 0x000000010500888c */ /* 0x008fe4000bf45270 */
[----:B------:R-:W-:Y:S01]  /*5600*/  @!UP0 USHF.R.U32.HI UR4, URZ, UR13, UR4 ;  /* 0x0000000dff048299 */ /* 0x000fe20008011604 */
[----:B------:R-:W-:Y:S02]  /*5610*/  @!UP0 UMOV UR6, UR7 ;  /* 0x0000000700068c82 */ /* 0x000fe40008000000 */
[----:B----4-:R-:W-:Y:S02]  /*5620*/  @!UP0 USHF.R.U32.HI UR6, URZ, UR10, UR6 ;  /* 0x0000000aff068299 */ /* 0x010fe40008011606 */
[----:B------:R-:W-:Y:S02]  /*5630*/  @!UP0 USEL UR7, UR38, UR4, !UP2 ;  /* 0x0000000426078287 */ /* 0x000fe4000d000000 */
[----:B------:R-:W-:Y:S04]  /*5640*/  @!UP0 USEL UR6, UR37, UR6, !UP1 ;  /* 0x0000000625068287 */ /* 0x000fe8000c800000 */
[----:B------:R-:W-:Y:S02]  /*5650*/  @!UP0 UIADD3 UR4, UPT, UPT, -UR7, UR6, URZ ;  /* 0x0000000607048290 */ /* 0x000fe4000fffe1ff */
[----:B------:R-:W-:Y:S02]  /*5660*/  @!UP0 UIADD3 UR6, UPT, UPT, UR7, -UR6, URZ ;  /* 0x8000000607068290 */ /* 0x000fe4000fffe0ff */
[----:B------:R-:W-:Y:S02]  /*5670*/  @!UP0 UIMAD UR38, UR4, UR5, UR38 ;  /* 0x00000005042682a4 */ /* 0x000fe4000f8e0226 */
[----:B------:R-:W-:Y:S02]  /*5680*/  @!UP0 UIMAD UR37, UR6, UR14, UR37 ;  /* 0x0000000e062582a4 */ /* 0x000fe4000f8e0225 */
[----:B------:R-:W-:Y:S09]  /*5690*/  ULOP3.LUT UP0, URZ, UR11, 0x1b0, URZ, 0xc0, !UPT ;  /* 0x000001b00bff7892 */ /* 0x000ff2000f80c0ff */
[----:B------:R-:W-:Y:S05]  /*56a0*/  BRA.U !UP0, `(.L_x_89) ;  /* 0x00000001087c7547 */ /* 0x000fea000b800000 */
[----:B------:R-:W2:Y:S01]  /*56b0*/  LDCU.64 UR8, c[0x4][0x80] ;  /* 0x01001000ff0877ac */ /* 0x000ea20008000a00 */
[----:B------:R-:W-:Y:S01]  /*56c0*/  MOV R2, 0x0 ;  /* 0x0000000000027802 */ /* 0x000fe20000000f00 */
[----:B------:R-:W-:Y:S02]  /*56d0*/  HFMA2 R12, -RZ, RZ, 0, 5.9604644775390625e-08 ;  /* 0x00000001ff0c7431 */ /* 0x000fe400000001ff */
[----:B------:R-:W-:Y:S01]  /*56e0*/  IMAD.MOV.U32 R8, RZ, RZ, 0x70 ;  /* 0x00000070ff087424 */ /* 0x000fe200078e00ff */
[----:B------:R3:W4:Y:S01]  /*56f0*/  LDC.64 R14, c[0x4][R2] ;  /* 0x01000000020e7b82 */ /* 0x0007220000000a00 */
[----:B------:R-:W1:Y:S01]  /*5700*/  LDCU.64 UR6, c[0x4][0x88] ;  /* 0x01001100ff0677ac */ /* 0x000e620008000a00 */
[----:B------:R-:W-:Y:S01]  /*5710*/  IMAD.MOV.U32 R13, RZ, RZ, RZ ;  /* 0x000000ffff0d7224 */ /* 0x000fe200078e00ff */
[----:B------:R-:W1:Y:S01]  /*5720*/  LDCU.64 UR4, c[0x4][0x8] ;  /* 0x01000100ff0477ac */ /* 0x000e620008000a00 */
[----:B--2---:R-:W-:Y:S01]  /*5730*/  MOV R5, UR9 ;  /* 0x0000000900057c02 */ /* 0x004fe20008000f00 */
[----:B------:R-:W-:Y:S01]  /*5740*/  IMAD.U32 R4, RZ, RZ, UR8 ;  /* 0x00000008ff047e24 */ /* 0x000fe2000f8e00ff */
[----:B-1----:R-:W-:Y:S01]  /*5750*/  MOV R7, UR7 ;  /* 0x0000000700077c02 */ /* 0x002fe20008000f00 */
[----:B------:R-:W-:Y:S01]  /*5760*/  IMAD.U32 R6, RZ, RZ, UR6 ;  /* 0x00000006ff067e24 */ /* 0x000fe2000f8e00ff */
[----:B------:R-:W-:Y:S01]  /*5770*/  MOV R11, UR5 ;  /* 0x00000005000b7c02 */ /* 0x000fe20008000f00 */
[----:B------:R-:W-:Y:S02]  /*5780*/  IMAD.U32 R10, RZ, RZ, UR4 ;  /* 0x00000004ff0a7e24 */ /* 0x000fe4000f8e00ff */
[----:B------:R-:W-:Y:S07]  /*5790*/  LEPC R20, `(.L_x_90) ;  /* 0x000000001014794e */ /* 0x000fee0000000000 */
[----:B---345:R-:W-:Y:S05]  /*57a0*/  CALL.ABS.NOINC R14 ;  /* 0x000000000e007343 */ /* 0x038fea0003c00000 */
.L_x_90:
[----:B------:R-:W1:Y:S01]  /*57b0*/  LDCU.64 UR8, c[0x4][0x80] ;  /* 0x01001000ff0877ac */ /* 0x000e620008000a00 */
[----:B------:R-:W2:Y:S01]  /*57c0*/  LDC.64 R2, c[0x4][R2] ;  /* 0x0100000002027b82 */ /* 0x000ea20000000a00 */
[----:B------:R-:W-:Y:S02]  /*57d0*/  HFMA2 R12, -RZ, RZ, 0, 5.9604644775390625e-08 ;  /* 0x00000001ff0c7431 */ /* 0x000fe400000001ff */
[----:B------:R-:W-:Y:S02]  /*57e0*/  IMAD.MOV.U32 R8, RZ, RZ, 0x70 ;  /* 0x00000070ff087424 */ /* 0x000fe400078e00ff */
[----:B------:R-:W-:Y:S01]  /*57f0*/  IMAD.MOV.U32 R13, RZ, RZ, RZ ;  /* 0x000000ffff0d7224 */ /* 0x000fe200078e00ff */
[----:B------:R-:W3:Y:S01]  /*5800*/  LDCU.64 UR6, c[0x4][0x88] ;  /* 0x01001100ff0677ac */ /* 0x000ee20008000a00 */
[----:B------:R-:W4:Y:S01]  /*5810*/  LDCU.64 UR4, c[0x4][0x8] ;  /* 0x01000100ff0477ac */ /* 0x000f220008000a00 */
[----:B-1----:R-:W-:Y:S02]  /*5820*/  MOV R4, UR8 ;  /* 0x0000000800047c02 */ /* 0x002fe40008000f00 */
[----:B------:R-:W-:Y:S02]  /*5830*/  MOV R5, UR9 ;  /* 0x0000000900057c02 */ /* 0x000fe40008000f00 */
[----:B---3--:R-:W-:Y:S01]  /*5840*/  MOV R7, UR7 ;  /* 0x0000000700077c02 */ /* 0x008fe20008000f00 */
[----:B------:R-:W-:Y:S01]  /*5850*/  IMAD.U32 R6, RZ, RZ, UR6 ;  /* 0x00000006ff067e24 */ /* 0x000fe2000f8e00ff */
[----:B----4-:R-:W-:Y:S01]  /*5860*/  MOV R11, UR5 ;  /* 0x00000005000b7c02 */ /* 0x010fe20008000f00 */
[----:B------:R-:W-:Y:S02]  /*5870*/  IMAD.U32 R10, RZ, RZ, UR4 ;  /* 0x00000004ff0a7e24 */ /* 0x000fe4000f8e00ff */
[----:B------:R-:W-:Y:S07]  /*5880*/  LEPC R20, `(.L_x_89) ;  /* 0x000000001014794e */ /* 0x000fee0000000000 */
[----:B--2---:R-:W-:Y:S05]  /*5890*/  CALL.ABS.NOINC R2 ;  /* 0x0000000002007343 */ /* 0x004fea0003c00000 */
.L_x_89:
[----:B------:R-:W-:Y:S02]  /*58a0*/  R2UR UR6, R88 ;  /* 0x00000000580672ca */ /* 0x000fe400000e0000 */
[----:B------:R-:W-:Y:S02]  /*58b0*/  R2UR UR5, R99 ;  /* 0x00000000630572ca */ /* 0x000fe400000e0000 */
[----:B------:R-:W-:Y:S02]  /*58c0*/  R2UR UR4, R98 ;  /* 0x00000000620472ca */ /* 0x000fe400000e0000 */
[----:B------:R-:W-:Y:S02]  /*58d0*/  ISETP.NE.U32.AND P4, PT, R78, RZ, PT ;  /* 0x000000ff4e00720c */ /* 0x000fe40003f85070 */
[----:B------:R-:W-:Y:S02]  /*58e0*/  ISETP.NE.U32.AND P2, PT, RZ, UR60, PT ;  /* 0x0000003cff007c0c */ /* 0x000fe4000bf45070 */
[----:B------:R-:W-:Y:S02]  /*58f0*/  ISETP.NE.AND.EX P4, PT, R79, RZ, PT, P4 ;  /* 0x000000ff4f00720c */ /* 0x000fe40003f85340 */
[----:B------:R-:W-:Y:S01]  /*5900*/  ISETP.NE.AND.EX P2, PT, RZ, UR61, PT, P2 ;  /* 0x0000003dff007c0c */ /* 0x000fe2000bf45320 */
[----:B------:R-:W-:Y:S02]  /*5910*/  UISETP.NE.AND UP2, UPT, UR6, URZ, UPT ;  /* 0x000000ff0600728c */ /* 0x000fe4000bf45270 */
[----:B------:R-:W-:Y:S04]  /*5920*/  UISETP.NE.U32.AND UP0, UPT, UR5, URZ, UPT ;  /* 0x000000ff0500728c */ /* 0x000fe8000bf05070 */
[----:B------:R-:W-:Y:S01]  /*5930*/  UISETP.NE.AND.EX UP1, UPT, UR4, URZ, UPT, UP0 ;  /* 0x000000ff0400728c */ /* 0x000fe2000bf25300 */
[----:B------:R-:W-:Y:S01]  /*5940*/  PLOP3.LUT P1, PT, PT, PT, UP2, 0x80, 0x8 ;  /* 0x000000000008781c */ /* 0x000fe20003f2f028 */
[----:B------:R-:W-:Y:S03]  /*5950*/  UPLOP3.LUT UP0, UPT, UPT, UPT, UPT, 0x40, 0x4 ;  /* 0x000000000004789c */ /* 0x000fe60003f0e870 */
[----:B------:R-:W-:Y:S06]  /*5960*/  @UP2 UPLOP3.LUT UP0, UPT, UPT, UPT, UP1, 0x80, 0x8 ;  /* 0x000000000008289c */ /* 0x000fec0003f0f010 */
[----:B------:R-:W-:Y:S01]  /*5970*/  PLOP3.LUT P0, PT, PT, PT, UP0, 0x80, 0x8 ;  /* 0x000000000008781c */ /* 0x000fe20003f0f008 */
[----:B------:R-:W-:Y:S01]  /*5980*/  @!UPT UIADD3 URZ, UPT, UPT, URZ, URZ, URZ ;  /* 0x000000fffffff290 */ /* 0x000fe2000fffe0ff */
[----:B------:R-:W-:Y:S11]  /*5990*/  BRA.U !UP1, `(.L_x_91) ;  /* 0x0000000109407547 */ /* 0x000ff6000b800000 */
[----:B------:R-:W-:Y:S01]  /*59a0*/  UISETP.NE.U32.AND UP0, UPT, UR60, URZ, UPT ;  /* 0x000000ff3c00728c */ /* 0x000fe2000bf05070 */
[----:B------:R-:W-:Y:S01]  /*59b0*/  R2UR UR6, R99 ;  /* 0x00000000630672ca */ /* 0x000fe200000e0000 */
[----:B------:R-:W2:Y:S01]  /*59c0*/  LDCU.64 UR8, c[0x0][0x358] ;  /* 0x00006b00ff0877ac */ /* 0x000ea20008000a00 */
[----:B------:R-:W-:Y:S02]  /*59d0*/  HFMA2 R84, -RZ, RZ, 0, 5.9604644775390625e-08 ;  /* 0x00000001ff547431 */ /* 0x000fe400000001ff */
[----:B-1----:R-:W-:Y:S01]  /*59e0*/  IMAD.MOV.U32 R0, RZ, RZ, 0x1 ;  /* 0x00000001ff007424 */ /* 0x002fe200078e00ff */
[----:B------:R-:W-:Y:S06]  /*59f0*/  UISETP.NE.AND.EX UP0, UPT, UR61, URZ, UPT, UP0 ;  /* 0x000000ff3d00728c */ /* 0x000fec000bf05300 */
[----:B------:R-:W-:Y:S05]  /*5a00*/  PLOP3.LUT P3, PT, PT, PT, UP0, 0x80, 0x8 ;  /* 0x000000000008781c */ /* 0x000fea0003f6f008 */
[----:B------:R-:W1:Y:S01]  /*5a10*/  @UP0 LDCU.64 UR4, c[0x0][0x888] ;  /* 0x00011100ff0407ac */ /* 0x000e620008000a00 */
[----:B------:R-:W-:Y:S07]  /*5a20*/  @UP0 UIMAD UR6, UR36, UR6, URZ ;  /* 0x00000006240602a4 */ /* 0x000fee000f8e02ff */
[----:B------:R-:W-:Y:S01]  /*5a30*/  @!P3 PRMT R84, R0, 0x7610, R84 ;  /* 0x000076100054b816 */ /* 0x000fe20000000054 */
[----:B-1----:R-:W-:Y:S06]  /*5a40*/  @UP0 UIMAD.WIDE UR4, UR6, 0x4, UR4 ;  /* 0x00000004060408a5 */ /* 0x002fec000f8e0204 */
[----:B------:R-:W-:Y:S02]  /*5a50*/  IMAD.U32 R2, RZ, RZ, UR4 ;  /* 0x00000004ff027e24 */ /* 0x000fe4000f8e00ff */
[----:B------:R-:W-:Y:S03]  /*5a60*/  IMAD.U32 R3, RZ, RZ, UR5 ;  /* 0x00000005ff037e24 */ /* 0x000fe6000f8e00ff */
[----:B------:R-:W1:Y:S02]  /*5a70*/  @!UP0 LDCU UR4, c[0x0][0x880] ;  /* 0x00011000ff0487ac */ /* 0x000e640008000800 */
[----:B--2--5:R2:W5:Y:S02]  /*5a80*/  @P3 LDG.E R41, desc[UR8][R2.64] ;  /* 0x0000000802293981 */ /* 0x024564000c1e1900 */
[----:B-12---:R-:W-:Y:S02]  /*5a90*/  @!P3 MOV R41, UR4 ;  /* 0x000000040029bc02 */ /* 0x006fe40008000f00 */
.L_x_91:
[----:B------:R-:W-:Y:S05]  /*5aa0*/  @!P4 BRA `(.L_x_92) ;  /* 0x000000000024c947 */ /* 0x000fea0003800000 */
[----:B------:R-:W-:Y:S01]  /*5ab0*/  ISETP.NE.U32.AND P3, PT, R76, RZ, PT ;  /* 0x000000ff4c00720c */ /* 0x000fe20003f65070 */
[----:B------:R-:W2:Y:S03]  /*5ac0*/  LDCU.64 UR4, c[0x0][0x358] ;  /* 0x00006b00ff0477ac */ /* 0x000ea60008000a00 */
[----:B------:R-:W-:Y:S11]  /*5ad0*/  ISETP.NE.AND.EX P3, PT, R77, RZ, PT, P3 ;  /* 0x000000ff4d00720c */ /* 0x000ff60003f65330 */
[----:B------:R-:W-:Y:S02]  /*5ae0*/  @!UPT UIADD3 URZ, UPT, UPT, URZ, URZ, URZ ;  /* 0x000000fffffff290 */ /* 0x000fe4000fffe0ff */
[----:B------:R-:W3:Y:S01]  /*5af0*/  @P3 LDC.64 R2, c[0x0][0x8a8] ;  /* 0x00022a00ff023b82 */ /* 0x000ee20000000a00 */
[----:B-1----:R-:W-:Y:S04]  /*5b00*/  @P3 IMAD R0, R78, UR36, RZ ;  /* 0x000000244e003c24 */ /* 0x002fe8000f8e02ff */
[----:B---3--:R-:W-:Y:S05]  /*5b10*/  @P3 IMAD.WIDE R2, R0, 0x4, R2 ;  /* 0x0000000400023825 */ /* 0x008fea00078e0202 */
[----:B--2--5:R2:W5:Y:S02]  /*5b20*/  @P3 LDG.E R38, desc[UR4][R2.64] ;  /* 0x0000000402263981 */ /* 0x024564000c1e1900 */
[----:B--2---:R-:W3:Y:S02]  /*5b30*/  @!P3 LDC R38, c[0x0][0x8a0] ;  /* 0x00022800ff26bb82 */ /* 0x004ee40000000800 */
.L_x_92:
[----:B-----5:R-:W-:Y:S01]  /*5b40*/  FSETP.NEU.AND P3, PT, R41, RZ, PT ;  /* 0x000000ff2900720b */ /* 0x020fe20003f6d000 */
[----:B------:R-:W-:Y:S01]  /*5b50*/  ULOP3.LUT UR4, UR54, 0x1, URZ, 0x3c, !UPT ;  /* 0x0000000136047892 */ /* 0x000fe2000f8e3cff */
[----:B------:R-:W-:Y:S01]  /*5b60*/  SEL R5, RZ, 0xffffffff, P2 ;  /* 0xffffffffff057807 */ /* 0x000fe20001000000 */
[----:B------:R-:W-:Y:S01]  /*5b70*/  IMAD.U32 R103, RZ, RZ, UR46 ;  /* 0x0000002eff677e24 */ /* 0x000fe2000f8e00ff */
[----:B------:R-:W-:Y:S01]  /*5b80*/  @P1 LOP3.LUT P2, RZ, R84, 0xff, RZ, 0xc0, !PT ;  /* 0x000000ff54ff1812 */ /* 0x000fe2000784c0ff */
[----:B------:R-:W-:Y:S01]  /*5b90*/  IMAD.SHL.U32 R81, R92, 0x10, RZ ;  /* 0x000000105c517824 */ /* 0x000fe200078e00ff */
[----:B------:R-:W-:Y:S01]  /*5ba0*/  @P1 SEL R2, RZ, 0xffffffff, P3 ;  /* 0xffffffffff021807 */ /* 0x000fe20001800000 */
[----:B------:R-:W-:Y:S01]  /*5bb0*/  IMAD.U32 R110, RZ, RZ, UR4 ;  /* 0x00000004ff6e7e24 */ /* 0x000fe2000f8e00ff */
[----:B------:R-:W-:Y:S01]  /*5bc0*/  LEA R102, R36, UR47, 0x3 ;  /* 0x0000002f24667c11 */ /* 0x000fe2000f8e18ff */
[----:B------:R-:W-:Y:S01]  /*5bd0*/  IMAD.SHL.U32 R103, R103, 0x2000, RZ ;  /* 0x0000200067677824 */ /* 0x000fe200078e00ff */
[----:B------:R-:W-:Y:S01]  /*5be0*/  @P0 SEL R2, R5, R2, !P2 ;  /* 0x0000000205020207 */ /* 0x000fe20005000000 */
[----:B------:R-:W-:Y:S01]  /*5bf0*/  IMAD.SHL.U32 R80, R91, 0x10, RZ ;  /* 0x000000105b507824 */ /* 0x000fe200078e00ff */
[----:B------:R-:W-:Y:S01]  /*5c00*/  SHF.L.U32 R3, R94, 0x1f, RZ ;  /* 0x0000001f5e037819 */ /* 0x000fe200000006ff */
[----:B------:R-:W-:Y:S01]  /*5c10*/  IMAD.IADD R83, R96, 0x1, R103 ;  /* 0x0000000160537824 */ /* 0x000fe200078e0267 */
[----:B------:R-:W-:Y:S01]  /*5c20*/  @P1 LOP3.LUT R2, R2, 0x1, RZ, 0xc0, !PT ;  /* 0x0000000102021812 */ /* 0x000fe200078ec0ff */
[----:B------:R-:W-:Y:S01]  /*5c30*/  BSSY B1, `(.L_x_93) ;  /* 0x0000039000017945 */ /* 0x000fe20003800000 */
[----:B------:R-:W-:Y:S01]  /*5c40*/  PLOP3.LUT P2, PT, PT, PT, UP1, 0x80, 0x8 ;  /* 0x000000000008781c */ /* 0x000fe20003f4f018 */
[----:B------:R-:W-:Y:S01]  /*5c50*/  IMAD.IADD R82, R83, 0x1, R81 ;  /* 0x0000000153527824 */ /* 0x000fe200078e0251 */
[----:B------:R-:W-:Y:S01]  /*5c60*/  ISETP.NE.U32.OR P5, PT, R2, 0x1, !P1 ;  /* 0x000000010200780c */ /* 0x000fe20004fa5470 */
[----:B------:R-:W-:Y:S01]  /*5c70*/  IMAD.U32 R2, RZ, RZ, UR46 ;  /* 0x0000002eff027e24 */ /* 0x000fe2000f8e00ff */
[----:B------:R-:W-:Y:S01]  /*5c80*/  LOP3.LUT P4, R89, R84, 0xff, RZ, 0xc0, !PT ;  /* 0x000000ff54597812 */ /* 0x000fe2000788c0ff */
[----:B------:R-:W-:Y:S01]  /*5c90*/  IMAD.MOV.U32 R108, RZ, RZ, 0x1 ;  /* 0x00000001ff6c7424 */ /* 0x000fe200078e00ff */
[----:B------:R-:W-:Y:S01]  /*5ca0*/  P2R R101, PR, RZ, 0x20 ;  /* 0x00000020ff657803 */ /* 0x000fe20000000000 */
[----:B------:R-:W-:Y:S01]  /*5cb0*/  IMAD R39, R36, 0x40, R37 ;  /* 0x0000004024277824 */ /* 0x000fe200078e0225 */
[----:B-1----:R-:W-:Y:S01]  /*5cc0*/  LEA R0, R2, UR47, 0x3 ;  /* 0x0000002f02007c11 */ /* 0x002fe2000f8e18ff */
[----:B------:R-:W-:Y:S01]  /*5cd0*/  IMAD.U32 R109, RZ, RZ, UR46 ;  /* 0x0000002eff6d7e24 */ /* 0x000fe2000f8e00ff */
[----:B------:R-:W-:Y:S02]  /*5ce0*/  SEL R2, RZ, 0xffffffff, P3 ;  /* 0xffffffffff027807 */ /* 0x000fe40001800000 */
[----:B------:R-:W-:Y:S02]  /*5cf0*/  CS2R R74, SRZ ;  /* 0x00000000004a7805 */ /* 0x000fe4000001ff00 */
[----:B------:R-:W-:Y:S02]  /*5d00*/  CS2R R72, SRZ ;  /* 0x0000000000487805 */ /* 0x000fe4000001ff00 */
[----:B------:R-:W-:Y:S02]  /*5d10*/  CS2R R66, SRZ ;  /* 0x0000000000427805 */ /* 0x000fe4000001ff00 */
[----:B------:R-:W-:Y:S02]  /*5d20*/  @P2 SEL R2, R5, R2, !P4 ;  /* 0x0000000205022207 */ /* 0x000fe40006000000 */
[----:B------:R-:W-:Y:S02]  /*5d30*/  CS2R R64, SRZ ;  /* 0x0000000000407805 */ /* 0x000fe4000001ff00 */
[----:B------:R-:W-:Y:S02]  /*5d40*/  @P5 SHF.L.U32 R7, R110, 0x1f, RZ ;  /* 0x0000001f6e075819 */ /* 0x000fe400000006ff */
[----:B------:R-:W-:Y:S02]  /*5d50*/  CS2R R58, SRZ ;  /* 0x00000000003a7805 */ /* 0x000fe4000001ff00 */
[----:B------:R-:W-:Y:S02]  /*5d60*/  LOP3.LUT R2, R2, 0x1, RZ, 0xc0, !PT ;  /* 0x0000000102027812 */ /* 0x000fe400078ec0ff */
[----:B------:R-:W-:Y:S01]  /*5d70*/  CS2R R56, SRZ ;  /* 0x0000000000387805 */ /* 0x000fe2000001ff00 */
[----:B------:R-:W1:Y:S01]  /*5d80*/  @P5 SYNCS.PHASECHK.TRANS64.TRYWAIT P1, [R0+URZ+0x40], R7 ;  /* 0x00004007000055a7 */ /* 0x000e6200080211ff */
[----:B------:R-:W-:Y:S02]  /*5d90*/  CS2R R50, SRZ ;  /* 0x0000000000327805 */ /* 0x000fe4000001ff00 */
[----:B------:R-:W-:Y:S02]  /*5da0*/  ISETP.NE.U32.AND P2, PT, R2, 0x1, PT ;  /* 0x000000010200780c */ /* 0x000fe40003f45070 */
[----:B------:R-:W-:Y:S01]  /*5db0*/  CS2R R48, SRZ ;  /* 0x0000000000307805 */ /* 0x000fe2000001ff00 */
[----:B------:R-:W-:Y:S01]  /*5dc0*/  IMAD.IADD R47, R83, 0x1, R80 ;  /* 0x00000001532f7824 */ /* 0x000fe200078e0250 */
[----:B------:R-:W-:Y:S01]  /*5dd0*/  P2R R111, PR, RZ, 0x4 ;  /* 0x00000004ff6f7803 */ /* 0x000fe20000000000 */
[----:B------:R-:W-:Y:S01]  /*5de0*/  IMAD.IADD R46, R95, 0x1, R82 ;  /* 0x000000015f2e7824 */ /* 0x000fe200078e0252 */
[----:B------:R2:W4:Y:S01]  /*5df0*/  SYNCS.PHASECHK.TRANS64.TRYWAIT P0, [R102+URZ+0xa0], R3 ;  /* 0x0000a003660075a7 */ /* 0x00052200080011ff */
[----:B-1----:R-:W-:Y:S01]  /*5e00*/  @P5 SEL R108, RZ, 0x1, !P1 ;  /* 0x00000001ff6c5807 */ /* 0x002fe20004800000 */
[----:B--2---:R-:W-:Y:S06]  /*5e10*/  @!P5 BRA `(.L_x_94) ;  /* 0x000000000068d947 */ /* 0x004fec0003800000 */
[----:B------:R-:W-:Y:S01]  /*5e20*/  ISETP.NE.AND P1, PT, R108, RZ, PT ;  /* 0x000000ff6c00720c */ /* 0x000fe20003f25270 */
[----:B------:R-:W-:Y:S01]  /*5e30*/  BSSY B0, `(.L_x_95) ;  /* 0x000000d000007945 */ /* 0x000fe20003800000 */
[----:B------:R-:W-:Y:S02]  /*5e40*/  CS2R R50, SRZ ;  /* 0x0000000000327805 */ /* 0x000fe4000001ff00 */
[----:B------:R-:W-:Y:S02]  /*5e50*/  CS2R R48, SRZ ;  /* 0x0000000000307805 */ /* 0x000fe4000001ff00 */
[----:B------:R-:W-:Y:S02]  /*5e60*/  CS2R R58, SRZ ;  /* 0x00000000003a7805 */ /* 0x000fe4000001ff00 */
[----:B------:R-:W-:Y:S02]  /*5e70*/  CS2R R56, SRZ ;  /* 0x0000000000387805 */ /* 0x000fe4000001ff00 */
[----:B------:R-:W-:Y:S02]  /*5e80*/  CS2R R66, SRZ ;  /* 0x0000000000427805 */ /* 0x000fe4000001ff00 */
[----:B------:R-:W-:Y:S02]  /*5e90*/  CS2R R64, SRZ ;  /* 0x0000000000407805 */ /* 0x000fe4000001ff00 */
[----:B------:R-:W-:Y:S02]  /*5ea0*/  CS2R R74, SRZ ;  /* 0x00000000004a7805 */ /* 0x000fe4000001ff00 */
[----:B------:R-:W-:Y:S01]  /*5eb0*/  CS2R R72, SRZ ;  /* 0x0000000000487805 */ /* 0x000fe2000001ff00 */
[----:B------:R-:W-:Y:S06]  /*5ec0*/  @P1 BRA `(.L_x_96) ;  /* 0x00000000000c1947 */ /* 0x000fec0003800000 */
[----:B------:R-:W-:Y:S04]  /*5ed0*/  SHF.L.U32 R5, R110, 0x1f, RZ ;  /* 0x0000001f6e057819 */ /* 0x000fe800000006ff */
[----:B------:R-:W1:Y:S02]  /*5ee0*/  SYNCS.PHASECHK.TRANS64.TRYWAIT P1, [R0+URZ+0x40], R5 ;  /* 0x00004005000075a7 */ /* 0x000e6400080211ff */
[----:B-1----:R-:W-:Y:S05]  /*5ef0*/  @!P1 BRA `(.L_x_97) ;  /* 0x00000024006c9947 */ /* 0x002fea0003800000 */
.L_x_96:
[----:B------:R-:W-:Y:S05]  /*5f00*/  BSYNC B0 ;  /* 0x0000000000007941 */ /* 0x000fea0003800000 */
.L_x_95:
[----:B------:R-:W-:Y:S01]  /*5f10*/  ISETP.NE.AND P1, PT, R111, RZ, PT ;  /* 0x000000ff6f00720c */ /* 0x000fe20003f25270 */
[----:B------:R-:W-:Y:S04]  /*5f20*/  UIADD3 UR4, UPT, UPT, UR46, 0x1, URZ ;  /* 0x000000012e047890 */ /* 0x000fe8000fffe0ff */
[----:B------:R-:W-:Y:S04]  /*5f30*/  UISETP.NE.AND UP0, UPT, UR4, 0x3, UPT ;  /* 0x000000030400788c */ /* 0x000fe8000bf05270 */
[----:B------:R-:W-:Y:S02]  /*5f40*/  USEL UR5, URZ, 0x1, UP0 ;  /* 0x00000001ff057887 */ /* 0x000fe40008000000 */
[----:B------:R-:W-:Y:S02]  /*5f50*/  USEL UR4, UR4, URZ, UP0 ;  /* 0x000000ff04047287 */ /* 0x000fe40008000000 */
[----:B------:R2:W1:Y:S02]  /*5f60*/  @P1 LDS.128 R48, [R83] ;  /* 0x0000000053301984 */ /* 0x0004640000000c00 */
[----:B------:R-:W-:Y:S02]  /*5f70*/  LOP3.LUT R110, R110, UR5, RZ, 0x3c, !PT ;  /* 0x000000056e6e7c12 */ /* 0x000fe4000f8e3cff */
[----:B------:R2:W1:Y:S01]  /*5f80*/  @P1 LDS.128 R56, [R82+0x10] ;  /* 0x0000100052381984 */ /* 0x0004620000000c00 */
[----:B------:R-:W-:Y:S03]  /*5f90*/  IMAD.U32 R109, RZ, RZ, UR4 ;  /* 0x00000004ff6d7e24 */ /* 0x000fe6000f8e00ff */
[----:B------:R2:W1:Y:S04]  /*5fa0*/  @P1 LDS.128 R64, [R47+0x20] ;  /* 0x000020002f401984 */ /* 0x0004680000000c00 */
[----:B------:R2:W1:Y:S02]  /*5fb0*/  @P1 LDS.128 R72, [R46+0x10] ;  /* 0x000010002e481984 */ /* 0x0004640000000c00 */
.L_x_94:
[----:B------:R-:W-:Y:S05]  /*5fc0*/  BSYNC B1 ;  /* 0x0000000000017941 */ /* 0x000fea0003800000 */
.L_x_93:
[----:B-1----:R-:W-:Y:S04]  /*5fd0*/  SHF.R.U32.HI R0, RZ, 0x15, R39 ;  /* 0x00000015ff007819 */ /* 0x002fe80000011627 */
[----:B------:R-:W-:Y:S01]  /*5fe0*/  LOP3.LUT P1, RZ, R0, 0x3, R85, 0x48, !PT ;  /* 0x0000000300ff7812 */ /* 0x000fe20007824855 */
[----:B------:R-:W-:Y:S01]  /*5ff0*/  @!UPT UIADD3 URZ, UPT, UPT, URZ, URZ, URZ ;  /* 0x000000fffffff290 */ /* 0x000fe2000fffe0ff */
[----:B----4-:R-:W-:Y:S11]  /*6000*/  @P0 BRA `(.L_x_98) ;  /* 0x0000000000080947 */ /* 0x010ff60003800000 */
[----:B------:R-:W1:Y:S02]  /*6010*/  SYNCS.PHASECHK.TRANS64.TRYWAIT P0, [R102+URZ+0xa0], R3 ;  /* 0x0000a003660075a7 */ /* 0x000e6400080011ff */
[----:B-1----:R-:W-:Y:S05]  /*6020*/  @!P0 BRA `(.L_x_99) ;  /* 0x0000002400348947 */ /* 0x002fea0003800000 */
.L_x_98:
[----:B------:R-:W-:Y:S05]  /*6030*/  @!P1 BRA `(.L_x_100) ;  /* 0x0000000000409947 */ /* 0x000fea0003800000 */
[----:B------:R-:W4:Y:S01]  /*6040*/  LDCU.64 UR8, c[0x4][0x70] ;  /* 0x01000e00ff0877ac */ /* 0x000f220008000a00 */
[----:B-1----:R-:W-:Y:S01]  /*6050*/  MOV R3, 0x0 ;  /* 0x0000000000037802 */ /* 0x002fe20000000f00 */
[----:B------:R-:W-:Y:S02]  /*6060*/  HFMA2 R12, -RZ, RZ, 0, 5.9604644775390625e-08 ;  /* 0x00000001ff0c7431 */ /* 0x000fe400000001ff */
[----:B------:R-:W-:Y:S02]  /*6070*/  IMAD.MOV.U32 R8, RZ, RZ, 0x192 ;  /* 0x00000192ff087424 */ /* 0x000fe400078e00ff */
[----:B------:R-:W-:Y:S01]  /*6080*/  IMAD.MOV.U32 R13, RZ, RZ, RZ ;  /* 0x000000ffff0d7224 */ /* 0x000fe200078e00ff */
[----:B------:R-:W1:Y:S01]  /*6090*/  LDCU.64 UR6, c[0x4][0x78] ;  /* 0x01000f00ff0677ac */ /* 0x000e620008000a00 */
[----:B------:R-:W2:Y:S01]  /*60a0*/  LDC.64 R2, c[0x4][R3] ;  /* 0x0100000003027b82 */ /* 0x000ea20000000a00 */
[----:B------:R-:W5:Y:S01]  /*60b0*/  LDCU.64 UR4, c[0x4][0x10] ;  /* 0x01000200ff0477ac */ /* 0x000f620008000a00 */
[----:B----4-:R-:W-:Y:S01]  /*60c0*/  MOV R5, UR9 ;  /* 0x0000000900057c02 */ /* 0x010fe20008000f00 */
[----:B------:R-:W-:Y:S01]  /*60d0*/  IMAD.U32 R4, RZ, RZ, UR8 ;  /* 0x00000008ff047e24 */ /* 0x000fe2000f8e00ff */
[----:B-1----:R-:W-:Y:S01]  /*60e0*/  MOV R7, UR7 ;  /* 0x0000000700077c02 */ /* 0x002fe20008000f00 */
[----:B------:R-:W-:Y:S01]  /*60f0*/  IMAD.U32 R6, RZ, RZ, UR6 ;  /* 0x00000006ff067e24 */ /* 0x000fe2000f8e00ff */
[----:B-----5:R-:W-:Y:S01]  /*6100*/  MOV R11, UR5 ;  /* 0x00000005000b7c02 */ /* 0x020fe20008000f00 */
[----:B------:R-:W-:Y:S02]  /*6110*/  IMAD.U32 R10, RZ, RZ, UR4 ;  /* 0x00000004ff0a7e24 */ /* 0x000fe4000f8e00ff */
[----:B------:R-:W-:Y:S07]  /*6120*/  LEPC R20, `(.L_x_100) ;  /* 0x000000001014794e */ /* 0x000fee0000000000 */
[----:B--23--:R-:W-:Y:S05]  /*6130*/  CALL.ABS.NOINC R2 ;  /* 0x0000000002007343 */ /* 0x00cfea0003c00000 */
.L_x_100:
[C---:B------:R-:W-:Y:S01]  /*6140*/  SHF.L.U32 R40, R48.reuse, 0x10, RZ ;  /* 0x0000001030287819 */ /* 0x040fe200000006ff */
[----:B------:R-:W-:Y:S05]  /*6150*/  WARPSYNC.ALL ;  /* 0x0000000000007948 */ /* 0x000fea0003800000 */
[----:B------:R-:W-:Y:S01]  /*6160*/  R2UR UR4, R39 ;  /* 0x00000000270472ca */ /* 0x000fe200000e0000 */
[----:B------:R-:W-:Y:S01]  /*6170*/  BSSY.RECONVERGENT B0, `(.L_x_101) ;  /* 0x0000087000007945 */ /* 0x000fe20003800200 */
[----:B------:R-:W-:Y:S02]  /*6180*/  LOP3.LUT R43, R48, 0xffff0000, RZ, 0xc0, !PT ;  /* 0xffff0000302b7812 */ /* 0x000fe400078ec0ff */
[----:B------:R-:W-:Y:S02]  /*6190*/  SHF.L.U32 R42, R49, 0x10, RZ ;  /* 0x00000010312a7819 */ /* 0x000fe400000006ff */
[----:B------:R-:W-:Y:S02]  /*61a0*/  SHF.L.U32 R45, R51, 0x10, RZ ;  /* 0x00000010332d7819 */ /* 0x000fe400000006ff */
[----:B------:R-:W-:Y:S02]  /*61b0*/  LOP3.LUT R44, R75, 0xffff0000, RZ, 0xc0, !PT ;  /* 0xffff00004b2c7812 */ /* 0x000fe400078ec0ff */
[----:B------:R-:W-:Y:S03]  /*61c0*/  ISETP.NE.AND P0, PT, R97, RZ, PT ;  /* 0x000000ff6100720c */ /* 0x000fe60003f05270 */
[----:B------:R-:W3:Y:S02]  /*61d0*/  LDTM.x32 R4, tmem[UR4] ;  /* 0x00000004000479ee */ /* 0x000ee400082c0000 */
[C---:B---3--:R-:W-:Y:S01]  /*61e0*/  FMUL R0, R38.reuse, R4 ;  /* 0x0000000426007220 */ /* 0x048fe20000400000 */
[C---:B------:R-:W-:Y:S01]  /*61f0*/  FMUL R2, R38.reuse, R5 ;  /* 0x0000000526027220 */ /* 0x040fe20000400000 */
[C---:B-1----:R-:W-:Y:S01]  /*6200*/  FMUL R3, R38.reuse, R6 ;  /* 0x0000000626037220 */ /* 0x042fe20000400000 */
[----:B------:R-:W-:Y:S01]  /*6210*/  FMUL R7, R38, R7 ;  /* 0x0000000726077220 */ /* 0x000fe20000400000 */
[----:B------:R-:W-:Y:S01]  /*6220*/  FFMA R0, R41, R40, R0 ;  /* 0x0000002829007223 */ /* 0x000fe20000000000 */
[----:B------:R-:W-:Y:S01]  /*6230*/  LOP3.LUT R40, R49, 0xffff0000, RZ, 0xc0, !PT ;  /* 0xffff000031287812 */ /* 0x000fe200078ec0ff */
[C---:B------:R-:W-:Y:S01]  /*6240*/  FFMA R2, R41.reuse, R43, R2 ;  /* 0x0000002b29027223 */ /* 0x040fe20000000002 */
[C---:B------:R-:W-:Y:S01]  /*6250*/  SHF.L.U32 R43, R50.reuse, 0x10, RZ ;  /* 0x00000010322b7819 */ /* 0x040fe200000006ff */
[C---:B------:R-:W-:Y:S01]  /*6260*/  FFMA R3, R41.reuse, R42, R3 ;  /* 0x0000002a29037223 */ /* 0x040fe20000000003 */
[----:B------:R-:W-:Y:S01]  /*6270*/  LOP3.LUT R42, R50, 0xffff0000, RZ, 0xc0, !PT ;  /* 0xffff0000322a7812 */ /* 0x000fe200078ec0ff */
[----:B------:R-:W-:Y:S01]  /*6280*/  FMUL R4, R38, R8 ;  /* 0x0000000826047220 */ /* 0x000fe20000400000 */
[----:B------:R-:W-:Y:S01]  /*6290*/  F2FP.BF16.F32.PACK_AB R52, R2, R0 ;  /* 0x000000000234723e */ /* 0x000fe200000010ff */
[----:B------:R-:W-:Y:S01]  /*62a0*/  FFMA R7, R41, R40, R7 ;  /* 0x0000002829077223 */ /* 0x000fe20000000007 */
[----:B------:R-:W-:Y:S01]  /*62b0*/  LOP3.LUT R40, R51, 0xffff0000, RZ, 0xc0, !PT ;  /* 0xffff000033287812 */ /* 0x000fe200078ec0ff */
[C---:B------:R-:W-:Y:S01]  /*62c0*/  FMUL R5, R38.reuse, R9 ;  /* 0x0000000926057220 */ /* 0x040fe20000400000 */
[C---:B------:R-:W-:Y:S01]  /*62d0*/  FMUL R6, R38.reuse, R10 ;  /* 0x0000000a26067220 */ /* 0x040fe20000400000 */
[----:B------:R-:W-:Y:S01]  /*62e0*/  FMUL R11, R38, R11 ;  /* 0x0000000b260b7220 */ /* 0x000fe20000400000 */
[----:B------:R-:W-:Y:S01]  /*62f0*/  F2FP.BF16.F32.PACK_AB R53, R7, R3 ;  /* 0x000000030735723e */ /* 0x000fe200000010ff */
[C---:B------:R-:W-:Y:S01]  /*6300*/  FFMA R4, R41.reuse, R43, R4 ;  /* 0x0000002b29047223 */ /* 0x040fe20000000004 */
[C---:B------:R-:W-:Y:S01]  /*6310*/  SHF.L.U32 R43, R56.reuse, 0x10, RZ ;  /* 0x00000010382b7819 */ /* 0x040fe200000006ff */
[----:B------:R-:W-:Y:S01]  /*6320*/  FFMA R5, R41, R42, R5 ;  /* 0x0000002a29057223 */ /* 0x000fe20000000005 */
[----:B------:R-:W-:Y:S01]  /*6330*/  LOP3.LUT R42, R57, 0xffff0000, RZ, 0xc0, !PT ;  /* 0xffff0000392a7812 */ /* 0x000fe200078ec0ff */
[----:B------:R-:W-:Y:S01]  /*6340*/  FFMA R6, R41, R45, R6 ;  /* 0x0000002d29067223 */ /* 0x000fe20000000006 */
[----:B------:R-:W-:Y:S01]  /*6350*/  SHF.L.U32 R45, R57, 0x10, RZ ;  /* 0x00000010392d7819 */ /* 0x000fe200000006ff */
[----:B------:R-:W-:Y:S01]  /*6360*/  FFMA R11, R41, R40, R11 ;  /* 0x00000028290b7223 */ /* 0x000fe2000000000b */
[----:B------:R-:W-:Y:S01]  /*6370*/  LOP3.LUT R40, R56, 0xffff0000, RZ, 0xc0, !PT ;  /* 0xffff000038287812 */ /* 0x000fe200078ec0ff */
[C---:B------:R-:W-:Y:S01]  /*6380*/  FMUL R8, R38.reuse, R12 ;  /* 0x0000000c26087220 */ /* 0x040fe20000400000 */
[----:B------:R-:W-:Y:S01]  /*6390*/  F2FP.BF16.F32.PACK_AB R54, R5, R4 ;  /* 0x000000040536723e */ /* 0x000fe200000010ff */
[C---:B------:R-:W-:Y:S01]  /*63a0*/  FMUL R9, R38.reuse, R13 ;  /* 0x0000000d26097220 */ /* 0x040fe20000400000 */
[----:B------:R-:W-:Y:S01]  /*63b0*/  F2FP.BF16.F32.PACK_AB R55, R11, R6 ;  /* 0x000000060b37723e */ /* 0x000fe200000010ff */
[C---:B------:R-:W-:Y:S01]  /*63c0*/  FMUL R10, R38.reuse, R14 ;  /* 0x0000000e260a7220 */ /* 0x040fe20000400000 */
[----:B------:R-:W-:Y:S01]  /*63d0*/  FMUL R15, R38, R15 ;  /* 0x0000000f260f7220 */ /* 0x000fe20000400000 */
[----:B------:R-:W-:Y:S01]  /*63e0*/  FFMA R8, R41, R43, R8 ;  /* 0x0000002b29087223 */ /* 0x000fe20000000008 */
[----:B------:R-:W-:Y:S01]  /*63f0*/  SHF.L.U32 R43, R59, 0x10, RZ ;  /* 0x000000103b2b7819 */ /* 0x000fe200000006ff */
[C---:B------:R-:W-:Y:S01]  /*6400*/  FFMA R9, R41.reuse, R40, R9 ;  /* 0x0000002829097223 */ /* 0x040fe20000000009 */
[C---:B------:R-:W-:Y:S01]  /*6410*/  SHF.L.U32 R40, R58.reuse, 0x10, RZ ;  /* 0x000000103a287819 */ /* 0x040fe200000006ff */
        /* <DEDUP_REMOVED lines=8> */
[----:B------:R-:W-:Y:S01]  /*64a0*/  FMUL R14, R38, R18 ;  /* 0x00000012260e7220 */ /* 0x000fe20000400000 */
[----:B------:R-:W-:Y:S01]  /*64b0*/  FFMA R12, R41, R40, R12 ;  /* 0x00000028290c7223 */ /* 0x000fe2000000000c */
[----:B------:R-:W-:Y:S01]  /*64c0*/  LOP3.LUT R40, R59, 0xffff0000, RZ, 0xc0, !PT ;  /* 0xffff00003b287812 */ /* 0x000fe200078ec0ff */
[C---:B------:R-:W-:Y:S01]  /*64d0*/  FFMA R13, R41.reuse, R42, R13 ;  /* 0x0000002a290d7223 */ /* 0x040fe2000000000d */
[----:B------:R-:W-:Y:S01]  /*64e0*/  LOP3.LUT R42, R64, 0xffff0000, RZ, 0xc0, !PT ;  /* 0xffff0000402a7812 */ /* 0x000fe200078ec0ff */
[----:B------:R-:W-:Y:S01]  /*64f0*/  FMUL R19, R38, R19 ;  /* 0x0000001326137220 */ /* 0x000fe20000400000 */
[----:B------:R-:W-:Y:S01]  /*6500*/  FFMA R14, R41, R43, R14 ;  /* 0x0000002b290e7223 */ /* 0x000fe2000000000e */
[----:B------:R-:W-:Y:S01]  /*6510*/  SHF.L.U32 R43, R64, 0x10, RZ ;  /* 0x00000010402b7819 */ /* 0x000fe200000006ff */
[----:B------:R1:W-:Y:S01]  /*6520*/  STS.128 [R83], R52 ;  /* 0x0000003453007388 */ /* 0x0003e20000000c00 */
[----:B------:R-:W-:Y:S01]  /*6530*/  F2FP.BF16.F32.PACK_AB R62, R13, R12 ;  /* 0x0000000c0d3e723e */ /* 0x000fe200000010ff */
[C---:B------:R-:W-:Y:S01]  /*6540*/  FMUL R16, R38.reuse, R20 ;  /* 0x0000001426107220 */ /* 0x040fe20000400000 */
        /* <DEDUP_REMOVED lines=8> */
[C---:B------:R-:W-:Y:S01]  /*65d0*/  FFMA R17, R41.reuse, R42, R17 ;  /* 0x0000002a29117223 */ /* 0x040fe20000000011 */
[----:B------:R-:W-:Y:S01]  /*65e0*/  FFMA R18, R41, R45, R18 ;  /* 0x0000002d29127223 */ /* 0x000fe20000000012 */
[----:B------:R1:W-:Y:S01]  /*65f0*/  STS.128 [R82+0x10], R60 ;  /* 0x0000103c52007388 */ /* 0x0003e20000000c00 */
[----:B------:R-:W-:Y:S01]  /*6600*/  SHF.L.U32 R45, R67, 0x10, RZ ;  /* 0x00000010432d7819 */ /* 0x000fe200000006ff */
[----:B------:R-:W-:Y:S01]  /*6610*/  FFMA R23, R41, R40, R23 ;  /* 0x0000002829177223 */ /* 0x000fe20000000017 */
[----:B------:R-:W-:Y:S01]  /*6620*/  LOP3.LUT R40, R66, 0xffff0000, RZ, 0xc0, !PT ;  /* 0xffff000042287812 */ /* 0x000fe200078ec0ff */
[C---:B------:R-:W-:Y:S01]  /*6630*/  FMUL R20, R38.reuse, R24 ;  /* 0x0000001826147220 */ /* 0x040fe20000400000 */
[----:B------:R-:W-:Y:S01]  /*6640*/  LOP3.LUT R42, R67, 0xffff0000, RZ, 0xc0, !PT ;  /* 0xffff0000432a7812 */ /* 0x000fe200078ec0ff */
[C---:B------:R-:W-:Y:S01]  /*6650*/  FMUL R21, R38.reuse, R25 ;  /* 0x0000001926157220 */ /* 0x040fe20000400000 */
[----:B------:R-:W-:Y:S01]  /*6660*/  F2FP.BF16.F32.PACK_AB R68, R17, R16 ;  /* 0x000000101144723e */ /* 0x000fe200000010ff */
[C---:B------:R-:W-:Y:S01]  /*6670*/  FMUL R22, R38.reuse, R26 ;  /* 0x0000001a26167220 */ /* 0x040fe20000400000 */
[----:B------:R-:W-:Y:S01]  /*6680*/  FMUL R27, R38, R27 ;  /* 0x0000001b261b7220 */ /* 0x000fe20000400000 */
[C---:B------:R-:W-:Y:S01]  /*6690*/  FFMA R20, R41.reuse, R43, R20 ;  /* 0x0000002b29147223 */ /* 0x040fe20000000014 */
[C---:B------:R-:W-:Y:S01]  /*66a0*/  FFMA R21, R41.reuse, R40, R21 ;  /* 0x0000002829157223 */ /* 0x040fe20000000015 */
[C---:B------:R-:W-:Y:S01]  /*66b0*/  FFMA R22, R41.reuse, R45, R22 ;  /* 0x0000002d29167223 */ /* 0x040fe20000000016 */
[----:B------:R-:W-:Y:S01]  /*66c0*/  FFMA R27, R41, R42, R27 ;  /* 0x0000002a291b7223 */ /* 0x000fe2000000001b */
[----:B------:R-:W-:Y:S01]  /*66d0*/  SHF.L.U32 R40, R72, 0x10, RZ ;  /* 0x0000001048287819 */ /* 0x000fe200000006ff */
[----:B------:R-:W-:Y:S01]  /*66e0*/  FMUL R24, R38, R28 ;  /* 0x0000001c26187220 */ /* 0x000fe20000400000 */
[----:B------:R-:W-:Y:S01]  /*66f0*/  LOP3.LUT R42, R72, 0xffff0000, RZ, 0xc0, !PT ;  /* 0xffff0000482a7812 */ /* 0x000fe200078ec0ff */
[C---:B------:R-:W-:Y:S01]  /*6700*/  FMUL R25, R38.reuse, R29 ;  /* 0x0000001d26197220 */ /* 0x040fe20000400000 */
[----:B------:R-:W-:Y:S01]  /*6710*/  SHF.L.U32 R43, R73, 0x10, RZ ;  /* 0x00000010492b7819 */ /* 0x000fe200000006ff */
[C---:B------:R-:W-:Y:S01]  /*6720*/  FMUL R26, R38.reuse, R30 ;  /* 0x0000001e261a7220 */ /* 0x040fe20000400000 */
[C---:B------:R-:W-:Y:S01]  /*6730*/  FFMA R24, R41.reuse, R40, R24 ;  /* 0x0000002829187223 */ /* 0x040fe20000000018 */
[----:B------:R-:W-:Y:S01]  /*6740*/  FFMA R25, R41, R42, R25 ;  /* 0x0000002a29197223 */ /* 0x000fe20000000019 */
[----:B------:R-:W-:Y:S01]  /*6750*/  LOP3.LUT R40, R73, 0xffff0000, RZ, 0xc0, !PT ;  /* 0xffff000049287812 */ /* 0x000fe200078ec0ff */
[----:B------:R-:W-:Y:S01]  /*6760*/  FFMA R26, R41, R43, R26 ;  /* 0x0000002b291a7223 */ /* 0x000fe2000000001a */
[----:B------:R-:W-:Y:S01]  /*6770*/  FMUL R31, R38, R31 ;  /* 0x0000001f261f7220 */ /* 0x000fe20000400000 */
[----:B------:R-:W-:Y:S01]  /*6780*/  SHF.L.U32 R43, R74, 0x10, RZ ;  /* 0x000000104a2b7819 */ /* 0x000fe200000006ff */
[----:B------:R-:W-:Y:S01]  /*6790*/  FMUL R28, R38, R32 ;  /* 0x00000020261c7220 */ /* 0x000fe20000400000 */
[----:B------:R-:W-:Y:S01]  /*67a0*/  LOP3.LUT R42, R74, 0xffff0000, RZ, 0xc0, !PT ;  /* 0xffff00004a2a7812 */ /* 0x000fe200078ec0ff */
[C---:B------:R-:W-:Y:S01]  /*67b0*/  FMUL R29, R38.reuse, R33 ;  /* 0x00000021261d7220 */ /* 0x040fe20000400000 */
[----:B------:R-:W-:Y:S01]  /*67c0*/  SHF.L.U32 R45, R75, 0x10, RZ ;  /* 0x000000104b2d7819 */ /* 0x000fe200000006ff */
[C---:B------:R-:W-:Y:S01]  /*67d0*/  FMUL R30, R38.reuse, R34 ;  /* 0x00000022261e7220 */ /* 0x040fe20000400000 */
[----:B------:R-:W-:Y:S01]  /*67e0*/  FFMA R31, R41, R40, R31 ;  /* 0x00000028291f7223 */ /* 0x000fe2000000001f */
[----:B------:R-:W-:Y:S01]  /*67f0*/  FMUL R35, R38, R35 ;  /* 0x0000002326237220 */ /* 0x000fe20000400000 */
[----:B------:R-:W-:Y:S01]  /*6800*/  F2FP.BF16.F32.PACK_AB R69, R23, R18 ;  /* 0x000000121745723e */ /* 0x000fe200000010ff */
[----:B------:R-:W-:Y:S01]  /*6810*/  FFMA R28, R41, R43, R28 ;  /* 0x0000002b291c7223 */ /* 0x000fe2000000001c */
[----:B------:R-:W-:Y:S01]  /*6820*/  F2FP.BF16.F32.PACK_AB R70, R21, R20 ;  /* 0x000000141546723e */ /* 0x000fe200000010ff */
[----:B------:R-:W-:Y:S01]  /*6830*/  FFMA R29, R41, R42, R29 ;  /* 0x0000002a291d7223 */ /* 0x000fe2000000001d */
[----:B------:R-:W-:Y:S01]  /*6840*/  F2FP.BF16.F32.PACK_AB R71, R27, R22 ;  /* 0x000000161b47723e */ /* 0x000fe200000010ff */
[C---:B------:R-:W-:Y:S01]  /*6850*/  FFMA R30, R41.reuse, R45, R30 ;  /* 0x0000002d291e7223 */ /* 0x040fe2000000001e */
[----:B------:R-:W-:Y:S01]  /*6860*/  FFMA R35, R41, R44, R35 ;  /* 0x0000002c29237223 */ /* 0x000fe20000000023 */
[----:B------:R-:W-:Y:S02]  /*6870*/  F2FP.BF16.F32.PACK_AB R104, R25, R24 ;  /* 0x000000181968723e */ /* 0x000fe400000010ff */
[----:B------:R1:W-:Y:S01]  /*6880*/  STS.128 [R47+0x20], R68 ;  /* 0x000020442f007388 */ /* 0x0003e20000000c00 */
[----:B------:R-:W-:Y:S02]  /*6890*/  F2FP.BF16.F32.PACK_AB R105, R31, R26 ;  /* 0x0000001a1f69723e */ /* 0x000fe400000010ff */
[----:B------:R-:W-:Y:S02]  /*68a0*/  F2FP.BF16.F32.PACK_AB R106, R29, R28 ;  /* 0x0000001c1d6a723e */ /* 0x000fe400000010ff */
[----:B------:R-:W-:Y:S05]  /*68b0*/  F2FP.BF16.F32.PACK_AB R107, R35, R30 ;  /* 0x0000001e236b723e */ /* 0x000fea00000010ff */
[----:B------:R1:W-:Y:S01]  /*68c0*/  STS.128 [R46+0x10], R104 ;  /* 0x000010682e007388 */ /* 0x0003e20000000c00 */
[----:B------:R-:W-:Y:S01]  /*68d0*/  @!PT LDS RZ, [RZ] ;  /* 0x00000000fffff984 */ /* 0x000fe20000000800 */
[----:B------:R-:W-:Y:S01]  /*68e0*/  @!PT LDS RZ, [RZ] ;  /* 0x00000000fffff984 */ /* 0x000fe20000000800 */
[----:B------:R-:W-:Y:S01]  /*68f0*/  @!PT LDS RZ, [RZ] ;  /* 0x00000000fffff984 */ /* 0x000fe20000000800 */
[----:B------:R-:W-:Y:S01]  /*6900*/  @!PT LDS RZ, [RZ] ;  /* 0x00000000fffff984 */ /* 0x000fe20000000800 */
[----:B------:R3:W-:Y:S07]  /*6910*/  MEMBAR.ALL.CTA ;  /* 0x0000000000007992 */ /* 0x0007ee0000008000 */
[----:B---3--:R-:W3:Y:S02]  /*6920*/  FENCE.VIEW.ASYNC.S ;  /* 0x00000000000073c6 */ /* 0x008ee40000000000 */
[----:B---3--:R-:W-:Y:S06]  /*6930*/  BAR.SYNC.DEFER_BLOCKING 0x1, 0x80 ;  /* 0x0042000000007b1d */ /* 0x008fec0000010000 */
[----:B------:R-:W-:Y:S05]  /*6940*/  @P0 BRA `(.L_x_102) ;  /* 0x0000000000240947 */ /* 0x000fea0003800000 */
[----:B------:R-:W3:Y:S01]  /*6950*/  LDCU.64 UR6, c[0x0][0x348] ;  /* 0x00006900ff0677ac */ /* 0x000ee20008000a00 */
[----:B------:R-:W-:Y:S01]  /*6960*/  R2UR UR5, R103 ;  /* 0x00000000670572ca */ /* 0x000fe200000e0000 */
[----:B------:R-:W-:Y:S11]  /*6970*/  UMOV UR51, UR36 ;  /* 0x0000002400337c82 */ /* 0x000ff60008000000 */
[----:B------:R-:W-:Y:S01]  /*6980*/  @!UPT UIADD3 URZ, UPT, UPT, URZ, URZ, URZ ;  /* 0x000000fffffff290 */ /* 0x000fe2000fffe0ff */
[----:B------:R-:W-:Y:S02]  /*6990*/  UIADD3 UR48, UPT, UPT, UR47, 0x200, UR5 ;  /* 0x000002002f307890 */ /* 0x000fe4000fffe005 */
[----:B---3--:R-:W-:Y:S04]  /*69a0*/  UIADD3 UR4, UP0, UPT, UR6, 0x680, URZ ;  /* 0x0000068006047890 */ /* 0x008fe8000ff1e0ff */
[----:B------:R-:W-:Y:S09]  /*69b0*/  UIADD3.X UR5, UPT, UPT, URZ, UR7, URZ, UP0, !UPT ;  /* 0x00000007ff057290 */ /* 0x000ff200087fe4ff */
[----:B------:R3:W-:Y:S02]  /*69c0*/  UTMASTG.3D [UR48], [UR4] ;  /* 0x00000030040073b5 */ /* 0x0007e40008010000 */
[----:B---3--:R0:W-:Y:S02]  /*69d0*/  UTMACMDFLUSH ;  /* 0x00000000000079b7 */ /* 0x0081e40000000000 */
.L_x_102:
[----:B------:R-:W-:Y:S05]  /*69e0*/  BSYNC.RECONVERGENT B0 ;  /* 0x0000000000007941 */ /* 0x000fea0003800200 */
.L_x_101:
[----:B------:R-:W-:Y:S01]  /*69f0*/  UIADD3 UR44, UPT, UPT, UR46, 0x1, URZ ;  /* 0x000000012e2c7890 */ /* 0x000fe2000fffe0ff */
[----:B------:R-:W-:Y:S03]  /*6a00*/  BSSY.RECONVERGENT B0, `(.L_x_103) ;  /* 0x0000005000007945 */ /* 0x000fe60003800200 */
[----:B------:R-:W-:Y:S04]  /*6a10*/  UISETP.NE.AND UP0, UPT, UR44, 0x3, UPT ;  /* 0x000000032c00788c */ /* 0x000fe8000bf05270 */
[----:B------:R-:W-:Y:S01]  /*6a20*/  USEL UR45, UR44, URZ, UP0 ;  /* 0x000000ff2c2d7287 */ /* 0x000fe20008000000 */
[----:B------:R-:W-:Y:S11]  /*6a30*/  @P0 BRA `(.L_x_104) ;  /* 0x0000000000040947 */ /* 0x000ff60003800000 */
[----:B------:R-:W-:Y:S04]  /*6a40*/  DEPBAR.LE SB0, 0x1 ;  /* 0x000080400000791a */ /* 0x000fe80000000000 */
.L_x_104:
[----:B------:R-:W-:Y:S05]  /*6a50*/  BSYNC.RECONVERGENT B0 ;  /* 0x0000000000007941 */ /* 0x000fea0003800200 */
.L_x_103:
[----:B------:R-:W-:Y:S01]  /*6a60*/  BAR.SYNC.DEFER_BLOCKING 0x1, 0x80 ;  /* 0x0042000000007b1d */ /* 0x000fe20000010000 */
[----:B------:R-:W-:Y:S01]  /*6a70*/  ISETP.NE.AND P1, PT, R101, RZ, PT ;  /* 0x000000ff6500720c */ /* 0x000fe20003f25270 */
[----:B------:R-:W-:Y:S01]  /*6a80*/  UISETP.NE.AND UP0, UPT, UR53, URZ, UPT ;  /* 0x000000ff3500728c */ /* 0x000fe2000bf05270 */
[----:B------:R-:W-:Y:S11]  /*6a90*/  LEA R3, R109, UR47, 0x3 ;  /* 0x0000002f6d037c11 */ /* 0x000ff6000f8e18ff */
[----:B------:R-:W-:Y:S01]  /*6aa0*/  @P1 SHF.L.U32 R4, R110, 0x1f, RZ ;  /* 0x0000001f6e041819 */ /* 0x000fe200000006ff */
[----:B------:R-:W-:Y:S06]  /*6ab0*/  BRA.U !UP0, `(.L_x_105) ;  /* 0x0000000108247547 */ /* 0x000fec000b800000 */
[----:B------:R-:W3:Y:S01]  /*6ac0*/  S2R R0, SR_CgaCtaId ;  /* 0x0000000000007919 */ /* 0x000ee20000008800 */
[----:B------:R-:W-:Y:S01]  /*6ad0*/  IMAD.U32 R2, RZ, RZ, UR52 ;  /* 0x00000034ff027e24 */ /* 0x000fe2000f8e00ff */
[----:B------:R-:W-:Y:S04]  /*6ae0*/  UIADD3 UR4, UPT, UPT, UR52, 0x1, URZ ;  /* 0x0000000134047890 */ /* 0x000fe8000fffe0ff */
[----:B------:R-:W-:Y:S01]  /*6af0*/  @P1 LEA R2, R2, UR47, 0x3 ;  /* 0x0000002f02021c11 */ /* 0x000fe2000f8e18ff */
[----:B------:R-:W-:Y:S04]  /*6b00*/  UISETP.NE.AND UP0, UPT, UR4, 0x3, UPT ;  /* 0x000000030400788c */ /* 0x000fe8000bf05270 */
[----:B------:R-:W-:Y:S01]  /*6b10*/  @P1 VIADD R5, R2, 0x58 ;  /* 0x0000005802051836 */ /* 0x000fe20000000000 */
[----:B------:R-:W-:Y:S04]  /*6b20*/  USEL UR52, UR4, URZ, UP0 ;  /* 0x000000ff04347287 */ /* 0x000fe80008000000 */
[----:B---3--:R-:W-:Y:S04]  /*6b30*/  @P1 PRMT R0, R0, 0x654, R5 ;  /* 0x0000065400001816 */ /* 0x008fe80000000005 */
[----:B------:R3:W-:Y:S04]  /*6b40*/  @P1 SYNCS.ARRIVE.TRANS64.RED.A1T0 RZ, [R0+URZ], RZ ;  /* 0x000000ff00ff19a7 */ /* 0x0007e800081004ff */
.L_x_105:
[----:B------:R-:W4:Y:S01]  /*6b50*/  @P1 SYNCS.PHASECHK.TRANS64.TRYWAIT P0, [R3+URZ+0x40], R4 ;  /* 0x00004004030015a7 */ /* 0x000f2200080011ff */
[----:B------:R-:W-:Y:S01]  /*6b60*/  BSSY B1, `(.L_x_106) ;  /* 0x0000015000017945 */ /* 0x000fe20003800000 */
[----:B----4-:R-:W-:Y:S03]  /*6b70*/  @P1 SEL R108, RZ, 0x1, !P0 ;  /* 0x00000001ff6c1807 */ /* 0x010fe60004000000 */
[----:B------:R-:W-:Y:S05]  /*6b80*/  @!P1 BRA `(.L_x_107) ;  /* 0x0000000000489947 */ /* 0x000fea0003800000 */
[----:B------:R-:W-:Y:S01]  /*6b90*/  ISETP.NE.AND P1, PT, R111, RZ, PT ;  /* 0x000000ff6f00720c */ /* 0x000fe20003f25270 */
[----:B------:R-:W-:Y:S01]  /*6ba0*/  BSSY B0, `(.L_x_108) ;  /* 0x000000a000007945 */ /* 0x000fe20003800000 */
[----:B------:R-:W-:Y:S11]  /*6bb0*/  ISETP.NE.AND P0, PT, R108, RZ, PT ;  /* 0x000000ff6c00720c */ /* 0x000ff60003f05270 */
[----:B------:R-:W-:Y:S04]  /*6bc0*/  @P1 IMAD R109, R109, 0x2000, R96 ;  /* 0x000020006d6d1824 */ /* 0x000fe800078e0260 */
[----:B------:R-:W-:Y:S01]  /*6bd0*/  @P1 IMAD.IADD R4, R81, 0x1, R109 ;  /* 0x0000000151041824 */ /* 0x000fe200078e026d */
[----:B------:R-:W-:Y:S03]  /*6be0*/  @P1 IADD3 R2, PT, PT, R80, R109, RZ ;  /* 0x0000006d50021210 */ /* 0x000fe60007ffe0ff */
[----:B---3--:R-:W-:Y:S01]  /*6bf0*/  @P1 IMAD.IADD R0, R95, 0x1, R4 ;  /* 0x000000015f001824 */ /* 0x008fe200078e0204 */
[----:B------:R-:W-:Y:S06]  /*6c00*/  @P0 BRA `(.L_x_109) ;  /* 0x00000000000c0947 */ /* 0x000fec0003800000 */
[----:B------:R-:W-:Y:S04]  /*6c10*/  SHF.L.U32 R110, R110, 0x1f, RZ ;  /* 0x0000001f6e6e7819 */ /* 0x000fe800000006ff */
[----:B------:R-:W3:Y:S02]  /*6c20*/  SYNCS.PHASECHK.TRANS64.TRYWAIT P0, [R3+URZ+0x40], R110 ;  /* 0x0000406e030075a7 */ /* 0x000ee400080011ff */
[----:B---3--:R-:W-:Y:S05]  /*6c30*/  @!P0 BRA `(.L_x_110) ;  /* 0x0000001800448947 */ /* 0x008fea0003800000 */
.L_x_109:
[----:B------:R-:W-:Y:S05]  /*6c40*/  BSYNC B0 ;  /* 0x0000000000007941 */ /* 0x000fea0003800000 */
.L_x_108:
[----:B------:R-:W-:Y:S11]  /*6c50*/  ISETP.NE.AND P0, PT, R111, RZ, PT ;  /* 0x000000ff6f00720c */ /* 0x000ff60003f05270 */
[----:B------:R-:W-:Y:S02]  /*6c60*/  @!UPT UIADD3 URZ, UPT, UPT, URZ, URZ, URZ ;  /* 0x000000fffffff290 */ /* 0x000fe4000fffe0ff */
[----:B------:R4:W1:Y:S04]  /*6c70*/  @P0 LDS.128 R48, [R109] ;  /* 0x000000006d300984 */ /* 0x0008680000000c00 */
[----:B------:R4:W1:Y:S04]  /*6c80*/  @P0 LDS.128 R64, [R2+0x20] ;  /* 0x0000200002400984 */ /* 0x0008680000000c00 */
[----:B------:R4:W1:Y:S04]  /*6c90*/  @P0 LDS.128 R56, [R4+0x10] ;  /* 0x0000100004380984 */ /* 0x0008680000000c00 */
[----:B------:R4:W1:Y:S02]  /*6ca0*/  @P0 LDS.128 R72, [R0+0x10] ;  /* 0x0000100000480984 */ /* 0x0008640000000c00 */
.L_x_107:
[----:B------:R-:W-:Y:S05]  /*6cb0*/  BSYNC B1 ;  /* 0x0000000000017941 */ /* 0x000fea0003800000 */
.L_x_106:
[----:B---34-:R-:W-:Y:S05]  /*6cc0*/  VIADD R0, R39, 0x20 ;  /* 0x0000002027007836 */ /* 0x018fea0000000000 */
[----:B------:R-:W-:Y:S04]  /*6cd0*/  SHF.R.U32.HI R0, RZ, 0x15, R0 ;  /* 0x00000015ff007819 */ /* 0x000fe80000011600 */
[----:B------:R-:W-:Y:S11]  /*6ce0*/  LOP3.LUT P0, RZ, R0, 0x3, R85, 0x48, !PT ;  /* 0x0000000300ff7812 */ /* 0x000ff60007804855 */
[----:B------:R-:W-:Y:S02]  /*6cf0*/  @!UPT UIADD3 URZ, UPT, UPT, URZ, URZ, URZ ;  /* 0x000000fffffff290 */ /* 0x000fe4000fffe0ff */
[----:B------:R-:W-:Y:S05]  /*6d00*/  @!P0 BRA `(.L_x_111) ;  /* 0x0000000000408947 */ /* 0x000fea0003800000 */
[----:B------:R-:W3:Y:S01]  /*6d10*/  LDCU.64 UR8, c[0x4][0x70] ;  /* 0x01000e00ff0877ac */ /* 0x000ee20008000a00 */
[----:B------:R-:W-:Y:S01]  /*6d20*/  MOV R3, 0x0 ;  /* 0x0000000000037802 */ /* 0x000fe20000000f00 */
[----:B------:R-:W-:Y:S02]  /*6d30*/  HFMA2 R12, -RZ, RZ, 0, 5.9604644775390625e-08 ;  /* 0x00000001ff0c7431 */ /* 0x000fe400000001ff */
[----:B------:R-:W-:Y:S02]  /*6d40*/  IMAD.MOV.U32 R8, RZ, RZ, 0x192 ;  /* 0x00000192ff087424 */ /* 0x000fe400078e00ff */
[----:B------:R-:W-:Y:S01]  /*6d50*/  IMAD.MOV.U32 R13, RZ, RZ, RZ ;  /* 0x000000ffff0d7224 */ /* 0x000fe200078e00ff */
[----:B------:R-:W4:Y:S01]  /*6d60*/  LDCU.64 UR6, c[0x4][0x78] ;  /* 0x01000f00ff0677ac */ /* 0x000f220008000a00 */
[----:B------:R-:W1:Y:S01]  /*6d70*/  LDC.64 R2, c[0x4][R3] ;  /* 0x0100000003027b82 */ /* 0x000e620000000a00 */
[----:B------:R-:W5:Y:S01]  /*6d80*/  LDCU.64 UR4, c[0x4][0x10] ;  /* 0x01000200ff0477ac */ /* 0x000f620008000a00 */
[----:B---3--:R-:W-:Y:S01]  /*6d90*/  MOV R5, UR9 ;  /* 0x0000000900057c02 */ /* 0x008fe20008000f00 */
[----:B------:R-:W-:Y:S01]  /*6da0*/  IMAD.U32 R4, RZ, RZ, UR8 ;  /* 0x00000008ff047e24 */ /* 0x000fe2000f8e00ff */
[----:B----4-:R-:W-:Y:S01]  /*6db0*/  MOV R7, UR7 ;  /* 0x0000000700077c02 */ /* 0x010fe20008000f00 */
[----:B------:R-:W-:Y:S01]  /*6dc0*/  IMAD.U32 R6, RZ, RZ, UR6 ;  /* 0x00000006ff067e24 */ /* 0x000fe2000f8e00ff */
[----:B-----5:R-:W-:Y:S01]  /*6dd0*/  MOV R11, UR5 ;  /* 0x00000005000b7c02 */ /* 0x020fe20008000f00 */
[----:B------:R-:W-:Y:S02]  /*6de0*/  IMAD.U32 R10, RZ, RZ, UR4 ;  /* 0x00000004ff0a7e24 */ /* 0x000fe4000f8e00ff */
[----:B------:R-:W-:Y:S07]  /*6df0*/  LEPC R20, `(.L_x_111) ;  /* 0x000000001014794e */ /* 0x000fee0000000000 */
[----:B-12---:R-:W-:Y:S05]  /*6e00*/  CALL.ABS.NOINC R2 ;  /* 0x0000000002007343 */ /* 0x006fea0003c00000 */
.L_x_111:
[----:B------:R-:W-:Y:S01]  /*6e10*/  ISETP.NE.AND P0, PT, R97, RZ, PT ;  /* 0x000000ff6100720c */ /* 0x000fe20003f05270 */
[----:B------:R-:W-:Y:S05]  /*6e20*/  WARPSYNC.ALL ;  /* 0x0000000000007948 */ /* 0x000fea0003800000 */
[----:B------:R-:W-:Y:S01]  /*6e30*/  R2UR UR4, R39 ;  /* 0x00000000270472ca */ /* 0x000fe200000e0000 */
[----:B------:R-:W3:Y:S01]  /*6e40*/  S2UR UR6, SR_CgaCtaId ;  /* 0x00000000000679c3 */ /* 0x000ee20000008800 */
[----:B------:R-:W-:Y:S01]  /*6e50*/  R2UR UR5, R102 ;  /* 0x00000000660572ca */ /* 0x000fe200000e0000 */
[----:B------:R-:W-:Y:S01]  /*6e60*/  BSSY.RECONVERGENT B0, `(.L_x_112) ;  /* 0x0000090000007945 */ /* 0x000fe20003800200 */
[C---:B-1----:R-:W-:Y:S02]  /*6e70*/  SHF.L.U32 R40, R48.reuse, 0x10, RZ ;  /* 0x0000001030287819 */ /* 0x042fe400000006ff */
[----:B------:R-:W-:Y:S02]  /*6e80*/  LOP3.LUT R42, R48, 0xffff0000, RZ, 0xc0, !PT ;  /* 0xffff0000302a7812 */ /* 0x000fe400078ec0ff */
[C---:B------:R-:W-:Y:S02]  /*6e90*/  SHF.L.U32 R43, R49.reuse, 0x10, RZ ;  /* 0x00000010312b7819 */ /* 0x040fe400000006ff */
[----:B------:R-:W-:Y:S02]  /*6ea0*/  LOP3.LUT R44, R49, 0xffff0000, RZ, 0xc0, !PT ;  /* 0xffff0000312c7812 */ /* 0x000fe400078ec0ff */
[C---:B------:R-:W-:Y:S01]  /*6eb0*/  SHF.L.U32 R45, R50.reuse, 0x10, RZ ;  /* 0x00000010322d7819 */ /* 0x040fe200000006ff */
[----:B------:R-:W1:Y:S01]  /*6ec0*/  LDTM.x32 R4, tmem[UR4+0x20] ;  /* 0x00002004000479ee */ /* 0x000e6200082c0000 */
[----:B--2---:R-:W-:Y:S01]  /*6ed0*/  LOP3.LUT R46, R50, 0xffff0000, RZ, 0xc0, !PT ;  /* 0xffff0000322e7812 */ /* 0x004fe200078ec0ff */
[----:B------:R-:W-:Y:S01]  /*6ee0*/  USHF.L.U32 UR4, UR45, 0xd, URZ ;  /* 0x0000000d2d047899 */ /* 0x000fe200080006ff */
[C---:B------:R-:W-:Y:S01]  /*6ef0*/  SHF.L.U32 R47, R51.reuse, 0x10, RZ ;  /* 0x00000010332f7819 */ /* 0x040fe200000006ff */
[----:B------:R-:W-:Y:S01]  /*6f00*/  NOP ;  /* 0x0000000000007918 */ /* 0x000fe20000000000 */
[----:B------:R-:W-:Y:S01]  /*6f10*/  LOP3.LUT R49, R51, 0xffff0000, RZ, 0xc0, !PT ;  /* 0xffff000033317812 */ /* 0x000fe200078ec0ff */
[----:B------:R-:W-:Y:S01]  /*6f20*/  UIADD3 UR5, UPT, UPT, UR5, 0xc0, URZ ;  /* 0x000000c005057890 */ /* 0x000fe2000fffe0ff */
[C---:B------:R-:W-:Y:S02]  /*6f30*/  SHF.L.U32 R48, R56.reuse, 0x10, RZ ;  /* 0x0000001038307819 */ /* 0x040fe400000006ff */
[----:B------:R-:W-:Y:S02]  /*6f40*/  LOP3.LUT R51, R56, 0xffff0000, RZ, 0xc0, !PT ;  /* 0xffff000038337812 */ /* 0x000fe400078ec0ff */
[C---:B------:R-:W-:Y:S02]  /*6f50*/  SHF.L.U32 R50, R57.reuse, 0x10, RZ ;  /* 0x0000001039327819 */ /* 0x040fe400000006ff */
[----:B------:R-:W-:Y:S02]  /*6f60*/  LOP3.LUT R52, R57, 0xffff0000, RZ, 0xc0, !PT ;  /* 0xffff000039347812 */ /* 0x000fe400078ec0ff */
[----:B------:R-:W-:Y:S02]  /*6f70*/  IADD3 R103, PT, PT, R96, UR4, RZ ;  /* 0x0000000460677c10 */ /* 0x000fe4000fffe0ff */
[C---:B------:R-:W-:Y:S02]  /*6f80*/  SHF.L.U32 R53, R58.reuse, 0x10, RZ ;  /* 0x000000103a357819 */ /* 0x040fe400000006ff */
[----:B------:R-:W-:Y:S02]  /*6f90*/  LOP3.LUT R54, R58, 0xffff0000, RZ, 0xc0, !PT ;  /* 0xffff00003a367812 */ /* 0x000fe400078ec0ff */
[C---:B------:R-:W-:Y:S02]  /*6fa0*/  SHF.L.U32 R55, R59.reuse, 0x10, RZ ;  /* 0x000000103b377819 */ /* 0x040fe400000006ff */
[----:B------:R-:W-:Y:S01]  /*6fb0*/  LOP3.LUT R56, R59, 0xffff0000, RZ, 0xc0, !PT ;  /* 0xffff00003b387812 */ /* 0x000fe200078ec0ff */
[C---:B-1----:R-:W-:Y:S01]  /*6fc0*/  FMUL R4, R38.reuse, R4 ;  /* 0x0000000426047220 */ /* 0x042fe20000400000 */
[----:B------:R-:W-:Y:S01]  /*6fd0*/  IADD3 R102, PT, PT, R81, R103, RZ ;  /* 0x0000006751667210 */ /* 0x000fe20007ffe0ff */
[----:B------:R-:W-:Y:S01]  /*6fe0*/  FMUL R5, R38, R5 ;  /* 0x0000000526057220 */ /* 0x000fe20000400000 */
[----:B------:R-:W-:Y:S01]  /*6ff0*/  SHF.L.U32 R57, R64, 0x10, RZ ;  /* 0x0000001040397819 */ /* 0x000fe200000006ff */
[----:B------:R-:W-:Y:S01]  /*7000*/  FMUL R6, R38, R6 ;  /* 0x0000000626067220 */ /* 0x000fe20000400000 */
[----:B------:R-:W-:Y:S01]  /*7010*/  IADD3 R103, PT, PT, R80, R103, RZ ;  /* 0x0000006750677210 */ /* 0x000fe20007ffe0ff */
[----:B------:R-:W-:Y:S01]  /*7020*/  FMUL R7, R38, R7 ;  /* 0x0000000726077220 */ /* 0x000fe20000400000 */
[----:B------:R-:W-:Y:S01]  /*7030*/  LOP3.LUT R58, R64, 0xffff0000, RZ, 0xc0, !PT ;  /* 0xffff0000403a7812 */ /* 0x000fe200078ec0ff */
[----:B------:R-:W-:Y:S01]  /*7040*/  FFMA R4, R41, R40, R4 ;  /* 0x0000002829047223 */ /* 0x000fe20000000004 */
[C---:B------:R-:W-:Y:S01]  /*7050*/  SHF.L.U32 R59, R65.reuse, 0x10, RZ ;  /* 0x00000010413b7819 */ /* 0x040fe200000006ff */
[----:B------:R-:W-:Y:S01]  /*7060*/  FMUL R8, R38, R8 ;  /* 0x0000000826087220 */ /* 0x000fe20000400000 */
[----:B------:R-:W-:Y:S01]  /*7070*/  LOP3.LUT R60, R65, 0xffff0000, RZ, 0xc0, !PT ;  /* 0xffff0000413c7812 */ /* 0x000fe200078ec0ff */
[----:B---3--:R-:W-:Y:S01]  /*7080*/  UPRMT UR5, UR6, 0x654, UR5 ;  /* 0x0000065406057896 */ /* 0x008fe20008000005 */
[----:B------:R-:W-:Y:S01]  /*7090*/  IADD3 R116, PT, PT, R95, R102, RZ ;  /* 0x000000665f747210 */ /* 0x000fe20007ffe0ff */
[C---:B------:R-:W-:Y:S01]  /*70a0*/  FFMA R5, R41.reuse, R42, R5 ;  /* 0x0000002a29057223 */ /* 0x040fe20000000005 */
[C---:B------:R-:W-:Y:S01]  /*70b0*/  FFMA R6, R41.reuse, R43, R6 ;  /* 0x0000002b29067223 */ /* 0x040fe20000000006 */
[C---:B------:R-:W-:Y:S01]  /*70c0*/  FFMA R7, R41.reuse, R44, R7 ;  /* 0x0000002c29077223 */ /* 0x040fe20000000007 */
[----:B------:R-:W-:Y:S01]  /*70d0*/  SHF.L.U32 R61, R66, 0x10, RZ ;  /* 0x00000010423d7819 */ /* 0x000fe200000006ff */
[----:B------:R-:W-:Y:S01]  /*70e0*/  FFMA R8, R41, R45, R8 ;  /* 0x0000002d29087223 */ /* 0x000fe20000000008 */
[----:B------:R-:W-:Y:S01]  /*70f0*/  F2FP.BF16.F32.PACK_AB R80, R5, R4 ;  /* 0x000000040550723e */ /* 0x000fe200000010ff */
[C---:B------:R-:W-:Y:S01]  /*7100*/  FMUL R9, R38.reuse, R9 ;  /* 0x0000000926097220 */ /* 0x040fe20000400000 */
[----:B------:R-:W-:Y:S01]  /*7110*/  SYNCS.ARRIVE.TRANS64.RED.A1T0 RZ, [UR5], RZ ;  /* 0x000000ffffff79a7 */ /* 0x000fe20008100405 */
[----:B------:R-:W-:Y:S01]  /*7120*/  F2FP.BF16.F32.PACK_AB R81, R7, R6 ;  /* 0x000000060751723e */ /* 0x000fe200000010ff */
[C---:B------:R-:W-:Y:S01]  /*7130*/  FMUL R0, R38.reuse, R10 ;  /* 0x0000000a26007220 */ /* 0x040fe20000400000 */
[C---:B------:R-:W-:Y:S01]  /*7140*/  FFMA R9, R41.reuse, R46, R9 ;  /* 0x0000002e29097223 */ /* 0x040fe20000000009 */
[C---:B------:R-:W-:Y:S01]  /*7150*/  FMUL R2, R38.reuse, R11 ;  /* 0x0000000b26027220 */ /* 0x040fe20000400000 */
[----:B------:R-:W-:Y:S01]  /*7160*/  FMUL R3, R38, R12 ;  /* 0x0000000c26037220 */ /* 0x000fe20000400000 */
[----:B------:R-:W-:Y:S01]  /*7170*/  LOP3.LUT R62, R66, 0xffff0000, RZ, 0xc0, !PT ;  /* 0xffff0000423e7812 */ /* 0x000fe200078ec0ff */
[----:B------:R-:W-:Y:S01]  /*7180*/  FFMA R0, R41, R47, R0 ;  /* 0x0000002f29007223 */ /* 0x000fe20000000000 */
[----:B------:R-:W-:Y:S01]  /*7190*/  F2FP.BF16.F32.PACK_AB R82, R9, R8 ;  /* 0x000000080952723e */ /* 0x000fe200000010ff */
[C---:B------:R-:W-:Y:S01]  /*71a0*/  FFMA R2, R41.reuse, R49, R2 ;  /* 0x0000003129027223 */ /* 0x040fe20000000002 */
[----:B------:R-:W-:Y:S01]  /*71b0*/  FFMA R3, R41, R48, R3 ;  /* 0x0000003029037223 */ /* 0x000fe20000000003 */
[C---:B------:R-:W-:Y:S01]  /*71c0*/  FMUL R10, R38.reuse, R13 ;  /* 0x0000000d260a7220 */ /* 0x040fe20000400000 */
[----:B------:R-:W-:Y:S01]  /*71d0*/  SHF.L.U32 R63, R67, 0x10, RZ ;  /* 0x00000010433f7819 */ /* 0x000fe200000006ff */
[----:B------:R-:W-:Y:S01]  /*71e0*/  FMUL R11, R38, R14 ;  /* 0x0000000e260b7220 */ /* 0x000fe20000400000 */
[----:B------:R-:W-:Y:S01]  /*71f0*/  F2FP.BF16.F32.PACK_AB R83, R2, R0 ;  /* 0x000000000253723e */ /* 0x000fe200000010ff */
[----:B------:R-:W-:Y:S01]  /*7200*/  FFMA R10, R41, R51, R10 ;  /* 0x00000033290a7223 */ /* 0x000fe2000000000a */
[C---:B------:R-:W-:Y:S01]  /*7210*/  FMUL R15, R38.reuse, R15 ;  /* 0x0000000f260f7220 */ /* 0x040fe20000400000 */
[C---:B------:R-:W-:Y:S01]  /*7220*/  FMUL R12, R38.reuse, R16 ;  /* 0x00000010260c7220 */ /* 0x040fe20000400000 */
[----:B------:R-:W-:Y:S01]  /*7230*/  FMUL R13, R38, R17 ;  /* 0x00000011260d7220 */ /* 0x000fe20000400000 */
[----:B------:R1:W-:Y:S01]  /*7240*/  STS.128 [R96+UR4], R80 ;  /* 0x0000005060007988 */ /* 0x0003e20008000c04 */
[----:B------:R-:W-:Y:S01]  /*7250*/  LOP3.LUT R64, R67, 0xffff0000, RZ, 0xc0, !PT ;  /* 0xffff000043407812 */ /* 0x000fe200078ec0ff */
[C---:B------:R-:W-:Y:S01]  /*7260*/  FFMA R11, R41.reuse, R50, R11 ;  /* 0x00000032290b7223 */ /* 0x040fe2000000000b */
[----:B------:R-:W-:Y:S01]  /*7270*/  SHF.L.U32 R65, R72, 0x10, RZ ;  /* 0x0000001048417819 */ /* 0x000fe200000006ff */
[C---:B------:R-:W-:Y:S01]  /*7280*/  FFMA R15, R41.reuse, R52, R15 ;  /* 0x00000034290f7223 */ /* 0x040fe2000000000f */
[----:B------:R-:W-:Y:S01]  /*7290*/  F2FP.BF16.F32.PACK_AB R104, R10, R3 ;  /* 0x000000030a68723e */ /* 0x000fe200000010ff */
[C---:B------:R-:W-:Y:S01]  /*72a0*/  FFMA R12, R41.reuse, R53, R12 ;  /* 0x00000035290c7223 */ /* 0x040fe2000000000c */
[C---:B------:R-:W-:Y:S01]  /*72b0*/  FFMA R13, R41.reuse, R54, R13 ;  /* 0x00000036290d7223 */ /* 0x040fe2000000000d */
[C---:B------:R-:W-:Y:S01]  /*72c0*/  FMUL R14, R38.reuse, R18 ;  /* 0x00000012260e7220 */ /* 0x040fe20000400000 */
[C---:B------:R-:W-:Y:S01]  /*72d0*/  FMUL R19, R38.reuse, R19 ;  /* 0x0000001326137220 */ /* 0x040fe20000400000 */
[C---:B------:R-:W-:Y:S01]  /*72e0*/  FMUL R16, R38.reuse, R20 ;  /* 0x0000001426107220 */ /* 0x040fe20000400000 */
[C---:B------:R-:W-:Y:S01]  /*72f0*/  FMUL R17, R38.reuse, R21 ;  /* 0x0000001526117220 */ /* 0x040fe20000400000 */
[C---:B------:R-:W-:Y:S01]  /*7300*/  FFMA R14, R41.reuse, R55, R14 ;  /* 0x00000037290e7223 */ /* 0x040fe2000000000e */
        /* <DEDUP_REMOVED lines=9> */
[----:B------:R-:W-:Y:S01]  /*73a0*/  FFMA R23, R41, R60, R23 ;  /* 0x0000003c29177223 */ /* 0x000fe20000000017 */
[C---:B------:R-:W-:Y:S01]  /*73b0*/  FMUL R27, R38.reuse, R27 ;  /* 0x0000001b261b7220 */ /* 0x040fe20000400000 */
[----:B------:R-:W-:Y:S01]  /*73c0*/  F2FP.BF16.F32.PACK_AB R105, R15, R11 ;  /* 0x0000000b0f69723e */ /* 0x000fe200000010ff */
[----:B------:R-:W-:Y:S01]  /*73d0*/  FFMA R20, R41, R61, R20 ;  /* 0x0000003d29147223 */ /* 0x000fe20000000014 */
[----:B------:R-:W-:Y:S01]  /*73e0*/  F2FP.BF16.F32.PACK_AB R106, R13, R12 ;  /* 0x0000000c0d6a723e */ /* 0x000fe200000010ff */
[----:B------:R-:W-:Y:S01]  /*73f0*/  FMUL R24, R38, R28 ;  /* 0x0000001c26187220 */ /* 0x000fe20000400000 */
[----:B------:R-:W-:Y:S01]  /*7400*/  F2FP.BF16.F32.PACK_AB R107, R19, R14 ;  /* 0x0000000e136b723e */ /* 0x000fe200000010ff */
[----:B------:R-:W-:Y:S01]  /*7410*/  FFMA R21, R41, R62, R21 ;  /* 0x0000003e29157223 */ /* 0x000fe20000000015 */
[----:B------:R-:W-:Y:S01]  /*7420*/  LOP3.LUT R66, R72, 0xffff0000, RZ, 0xc0, !PT ;  /* 0xffff000048427812 */ /* 0x000fe200078ec0ff */
[C---:B------:R-:W-:Y:S01]  /*7430*/  FMUL R25, R38.reuse, R29 ;  /* 0x0000001d26197220 */ /* 0x040fe20000400000 */
[----:B------:R-:W-:Y:S01]  /*7440*/  SHF.L.U32 R67, R73, 0x10, RZ ;  /* 0x0000001049437819 */ /* 0x000fe200000006ff */
[----:B------:R1:W-:Y:S01]  /*7450*/  STS.128 [R102+0x10], R104 ;  /* 0x0000106866007388 */ /* 0x0003e20000000c00 */
[----:B------:R-:W-:Y:S01]  /*7460*/  FFMA R22, R41, R63, R22 ;  /* 0x0000003f29167223 */ /* 0x000fe20000000016 */
[----:B------:R-:W-:Y:S01]  /*7470*/  LOP3.LUT R68, R73, 0xffff0000, RZ, 0xc0, !PT ;  /* 0xffff000049447812 */ /* 0x000fe200078ec0ff */
[----:B------:R-:W-:Y:S01]  /*7480*/  FMUL R26, R38, R30 ;  /* 0x0000001e261a7220 */ /* 0x000fe20000400000 */
[C---:B------:R-:W-:Y:S01]  /*7490*/  FFMA R27, R41.reuse, R64, R27 ;  /* 0x00000040291b7223 */ /* 0x040fe2000000001b */
[----:B------:R-:W-:Y:S01]  /*74a0*/  SHF.L.U32 R69, R74, 0x10, RZ ;  /* 0x000000104a457819 */ /* 0x000fe200000006ff */
[----:B------:R-:W-:Y:S01]  /*74b0*/  FMUL R31, R38, R31 ;  /* 0x0000001f261f7220 */ /* 0x000fe20000400000 */
[C---:B------:R-:W-:Y:S01]  /*74c0*/  FFMA R24, R41.reuse, R65, R24 ;  /* 0x0000004129187223 */ /* 0x040fe20000000018 */
[----:B------:R-:W-:Y:S01]  /*74d0*/  LOP3.LUT R70, R74, 0xffff0000, RZ, 0xc0, !PT ;  /* 0xffff00004a467812 */ /* 0x000fe200078ec0ff */
[C---:B------:R-:W-:Y:S01]  /*74e0*/  FMUL R28, R38.reuse, R32 ;  /* 0x00000020261c7220 */ /* 0x040fe20000400000 */
[----:B------:R-:W-:Y:S01]  /*74f0*/  FFMA R25, R41, R66, R25 ;  /* 0x0000004229197223 */ /* 0x000fe20000000019 */
[----:B------:R-:W-:Y:S01]  /*7500*/  SHF.L.U32 R71, R75, 0x10, RZ ;  /* 0x000000104b477819 */ /* 0x000fe200000006ff */
[C---:B------:R-:W-:Y:S01]  /*7510*/  FMUL R29, R38.reuse, R33 ;  /* 0x00000021261d7220 */ /* 0x040fe20000400000 */
[----:B------:R-:W-:Y:S01]  /*7520*/  FFMA R26, R41, R67, R26 ;  /* 0x00000043291a7223 */ /* 0x000fe2000000001a */
[----:B------:R-:W-:Y:S01]  /*7530*/  LOP3.LUT R72, R75, 0xffff0000, RZ, 0xc0, !PT ;  /* 0xffff00004b487812 */ /* 0x000fe200078ec0ff */
        /* <DEDUP_REMOVED lines=8> */
[----:B------:R-:W-:Y:S01]  /*75c0*/  FFMA R30, R41, R71, R30 ;  /* 0x00000047291e7223 */ /* 0x000fe2000000001e */
[----:B------:R-:W-:Y:S01]  /*75d0*/  F2FP.BF16.F32.PACK_AB R111, R27, R22 ;  /* 0x000000161b6f723e */ /* 0x000fe200000010ff */
[----:B------:R-:W-:Y:S01]  /*75e0*/  FFMA R35, R41, R72, R35 ;  /* 0x0000004829237223 */ /* 0x000fe20000000023 */
[----:B------:R-:W-:Y:S02]  /*75f0*/  F2FP.BF16.F32.PACK_AB R112, R25, R24 ;  /* 0x000000181970723e */ /* 0x000fe400000010ff */
[----:B------:R-:W-:Y:S01]  /*7600*/  F2FP.BF16.F32.PACK_AB R113, R31, R26 ;  /* 0x0000001a1f71723e */ /* 0x000fe200000010ff */
[----:B------:R1:W-:Y:S01]  /*7610*/  STS.128 [R103+0x20], R108 ;  /* 0x0000206c67007388 */ /* 0x0003e20000000c00 */
        /* <DEDUP_REMOVED lines=8> */
[----:B--2---:R-:W2:Y:S02]  /*76a0*/  FENCE.VIEW.ASYNC.S ;  /* 0x00000000000073c6 */ /* 0x004ea40000000000 */
[----:B--2---:R-:W-:Y:S06]  /*76b0*/  BAR.SYNC.DEFER_BLOCKING 0x1, 0x80 ;  /* 0x0042000000007b1d */ /* 0x004fec0000010000 */
[----:B------:R-:W-:Y:S05]  /*76c0*/  @P0 BRA `(.L_x_113) ;  /* 0x0000000000240947 */ /* 0x000fea0003800000 */
[----:B------:R-:W2:Y:S01]  /*76d0*/  LDCU.64 UR10, c[0x0][0x348] ;  /* 0x00006900ff0a77ac */ /* 0x000ea20008000a00 */
[----:B------:R-:W-:Y:S02]  /*76e0*/  UIADD3 UR9, UPT, UPT, UR49, 0x20, URZ ;  /* 0x0000002031097890 */ /* 0x000fe4000fffe0ff */
[----:B------:R-:W-:Y:S02]  /*76f0*/  UIADD3 UR8, UPT, UPT, UR47, 0x200, UR4 ;  /* 0x000002002f087890 */ /* 0x000fe4000fffe004 */
[----:B--2---:R-:W-:Y:S03]  /*7700*/  UIADD3 UR6, UP0, UPT, UR10, 0x680, URZ ;  /* 0x000006800a067890 */ /* 0x004fe6000ff1e0ff */
[----:B------:R-:W-:Y:S01]  /*7710*/  UMOV UR10, UR50 ;  /* 0x00000032000a7c82 */ /* 0x000fe20008000000 */
[----:B------:R-:W-:Y:S03]  /*7720*/  UIADD3.X UR7, UPT, UPT, URZ, UR11, URZ, UP0, !UPT ;  /* 0x0000000bff077290 */ /* 0x000fe600087fe4ff */
[----:B------:R-:W-:Y:S06]  /*7730*/  UMOV UR11, UR36 ;  /* 0x00000024000b7c82 */ /* 0x000fec0008000000 */
[----:B------:R2:W-:Y:S02]  /*7740*/  UTMASTG.3D [UR8], [UR6] ;  /* 0x00000008060073b5 */ /* 0x0005e40008010000 */
[----:B--2---:R0:W-:Y:S02]  /*7750*/  UTMACMDFLUSH ;  /* 0x00000000000079b7 */ /* 0x0041e40000000000 */
.L_x_113:
[----:B------:R-:W-:Y:S05]  /*7760*/  BSYNC.RECONVERGENT B0 ;  /* 0x0000000000007941 */ /* 0x000fea0003800200 */
.L_x_112:
[----:B------:R-:W-:Y:S01]  /*7770*/  UIADD3 UR4, UPT, UPT, UR45, 0x1, URZ ;  /* 0x000000012d047890 */ /* 0x000fe2000fffe0ff */
[----:B------:R-:W-:Y:S03]  /*7780*/  BSSY.RECONVERGENT B0, `(.L_x_114) ;  /* 0x0000008000007945 */ /* 0x000fe60003800200 */
[----:B------:R-:W-:Y:S04]  /*7790*/  UISETP.NE.AND UP0, UPT, UR4, 0x3, UPT ;  /* 0x000000030400788c */ /* 0x000fe8000bf05270 */
[----:B------:R-:W-:Y:S02]  /*77a0*/  UISETP.EQ.XOR UP1, UPT, UR44, 0x3, !UP0 ;  /* 0x000000032c00788c */ /* 0x000fe4000c722a70 */
[----:B------:R-:W-:Y:S02]  /*77b0*/  USEL UR46, UR4, URZ, UP0 ;  /* 0x000000ff042e7287 */ /* 0x000fe40008000000 */
[----:B------:R-:W-:Y:S04]  /*77c0*/  USEL UR5, URZ, 0x1, !UP1 ;  /* 0x00000001ff057887 */ /* 0x000fe8000c800000 */
[----:B------:R-:W-:Y:S01]  /*77d0*/  ULOP3.LUT UR54, UR54, UR5, URZ, 0x3c, !UPT ;  /* 0x0000000536367292 */ /* 0x000fe2000f8e3cff */
[----:B------:R-:W-:Y:S11]  /*77e0*/  @P0 BRA `(.L_x_115) ;  /* 0x0000000000040947 */ /* 0x000ff60003800000 */
[----:B------:R-:W-:Y:S04]  /*77f0*/  DEPBAR.LE SB0, 0x1 ;  /* 0x000080400000791a */ /* 0x000fe80000000000 */
.L_x_115:
[----:B------:R-:W-:Y:S05]  /*7800*/  BSYNC.RECONVERGENT B0 ;  /* 0x0000000000007941 */ /* 0x000fea0003800200 */
.L_x_114:
[----:B------:R-:W-:Y:S01]  /*7810*/  BAR.SYNC.DEFER_BLOCKING 0x1, 0x80 ;  /* 0x0042000000007b1d */ /* 0x000fe20000010000 */
[----:B------:R-:W-:Y:S01]  /*7820*/  UISETP.NE.AND UP0, UPT, UR53, -0x2, UPT ;  /* 0xfffffffe3500788c */ /* 0x000fe2000bf05270 */
[----:B------:R-:W-:Y:S08]  /*7830*/  IADD3 R0, PT, PT, R36, 0x1, RZ ;  /* 0x0000000124007810 */ /* 0x000ff00007ffe0ff */
[----:B------:R-:W-:Y:S05]  /*7840*/  BRA.U !UP0, `(.L_x_116) ;  /* 0x0000000108287547 */ /* 0x000fea000b800000 */
[----:B------:R-:W2:Y:S01]  /*7850*/  S2R R2, SR_CgaCtaId ;  /* 0x0000000000027919 */ /* 0x000ea20000008800 */
[----:B------:R-:W-:Y:S01]  /*7860*/  ISETP.NE.AND P0, PT, R101, RZ, PT ;  /* 0x000000ff6500720c */ /* 0x000fe20003f05270 */
[----:B------:R-:W-:Y:S01]  /*7870*/  IMAD.U32 R3, RZ, RZ, UR52 ;  /* 0x00000034ff037e24 */ /* 0x000fe2000f8e00ff */
[----:B------:R-:W-:Y:S04]  /*7880*/  UIADD3 UR4, UPT, UPT, UR52, 0x1, URZ ;  /* 0x0000000134047890 */ /* 0x000fe8000fffe0ff */
[----:B------:R-:W-:Y:S04]  /*7890*/  UISETP.NE.AND UP0, UPT, UR4, 0x3, UPT ;  /* 0x000000030400788c */ /* 0x000fe8000bf05270 */
[----:B------:R-:W-:Y:S03]  /*78a0*/  USEL UR52, UR4, URZ, UP0 ;  /* 0x000000ff04347287 */ /* 0x000fe60008000000 */
[----:B------:R-:W-:Y:S05]  /*78b0*/  @P0 LEA R3, R3, UR47, 0x3 ;  /* 0x0000002f03030c11 */ /* 0x000fea000f8e18ff */
[----:B------:R-:W-:Y:S05]  /*78c0*/  @P0 VIADD R3, R3, 0x58 ;  /* 0x0000005803030836 */ /* 0x000fea0000000000 */
[----:B--2---:R-:W-:Y:S04]  /*78d0*/  @P0 PRMT R2, R2, 0x654, R3 ;  /* 0x0000065402020816 */ /* 0x004fe80000000003 */
[----:B------:R2:W-:Y:S03]  /*78e0*/  @P0 SYNCS.ARRIVE.TRANS64.RED.A1T0 RZ, [R2+URZ], RZ ;  /* 0x000000ff02ff09a7 */ /* 0x0005e600081004ff */
.L_x_116:
[----:B------:R-:W-:Y:S01]  /*78f0*/  R2UR UR6, R100 ;  /* 0x00000000640672ca */ /* 0x000fe200000e0000 */
[----:B------:R-:W-:Y:S01]  /*7900*/  UIADD3 UR53, UPT, UPT, UR53, 0x2, URZ ;  /* 0x0000000235357890 */ /* 0x000fe2000fffe0ff */
[----:B------:R-:W-:Y:S01]  /*7910*/  R2UR UR5, R86 ;  /* 0x00000000560572ca */ /* 0x000fe200000e0000 */
[----:B------:R-:W-:Y:S01]  /*7920*/  UMOV UR36, UR63 ;  /* 0x0000003f00247c82 */ /* 0x000fe20008000000 */
[----:B------:R-:W-:Y:S02]  /*7930*/  R2UR UR4, R87 ;  /* 0x00000000570472ca */ /* 0x000fe400000e0000 */
[----:B------:R-:W-:Y:S02]  /*7940*/  ISETP.NE.AND P0, PT, R90, 0x2, PT ;  /* 0x000000025a00780c */ /* 0x000fe40003f05270 */
[----:B------:R-:W-:Y:S02]  /*7950*/  ISETP.NE.AND P1, PT, R0, 0x4, PT ;  /* 0x000000040000780c */ /* 0x000fe40003f25270 */
[----:B--2---:R-:W-:Y:S02]  /*7960*/  SEL R2, RZ, 0x1, P0 ;  /* 0x00000001ff027807 */ /* 0x004fe40000000000 */
[----:B------:R-:W-:Y:S01]  /*7970*/  SEL R3, RZ, 0x1, P1 ;  /* 0x00000001ff037807 */ /* 0x000fe20000800000 */
[----:B------:R-:W-:Y:S01]  /*7980*/  UISETP.NE.AND UP0, UPT, UR6, URZ, UPT ;  /* 0x000000ff0600728c */ /* 0x000fe2000bf05270 */
[----:B------:R-:W-:Y:S01]  /*7990*/  LOP3.LUT R93, R93, R2, RZ, 0x3c, !PT ;  /* 0x000000025d5d7212 */ /* 0x000fe200078e3cff */
[----:B------:R-:W-:Y:S01]  /*79a0*/  UIADD3 UR30, UPT, UPT, UR37, UR5, URZ ;  /* 0x00000005251e7290 */ /* 0x000fe2000fffe0ff */
[----:B------:R-:W-:Y:S01]  /*79b0*/  LOP3.LUT R94, R94, R3, RZ, 0x3c, !PT ;  /* 0x000000035e5e7212 */ /* 0x000fe200078e3cff */
[----:B------:R-:W-:Y:S01]  /*79c0*/  UIADD3 UR25, UPT, UPT, UR38, UR4, URZ ;  /* 0x0000000426197290 */ /* 0x000fe2000fffe0ff */
[----:B------:R-:W-:Y:S02]  /*79d0*/  SEL R90, R90, RZ, P0 ;  /* 0x000000ff5a5a7207 */ /* 0x000fe40000000000 */
[----:B------:R-:W-:Y:S02]  /*79e0*/  SEL R36, R0, RZ, P1 ;  /* 0x000000ff00247207 */ /* 0x000fe40000800000 */
[----:B------:R-:W-:Y:S07]  /*79f0*/  BRA.U UP0, `(.L_x_117) ;  /* 0xffffffd500807547 */ /* 0x000fee000b83ffff */
[----:B------:R-:W-:-:S13]  /*7a00*/  R2UR UR4, R88 ;  /* 0x00000000580472ca */ /* 0x000fda00000e0000 */
[----:B------:R-:W-:-:S09]  /*7a10*/  UISETP.NE.AND UP0, UPT, UR4, URZ, UPT ;  /* 0x000000ff0400728c */ /* 0x000fd2000bf05270 */
[----:B------:R-:W-:Y:S05]  /*7a20*/  BRA.U !UP0, `(.L_x_118) ;  /* 0x0000000108487547 */ /* 0x000fea000b800000 */
[----:B------:R-:W2:Y:S02]  /*7a30*/  LDCU.64 UR4, c[0x0][0x890] ;  /* 0x00011200ff0477ac */ /* 0x000ea40008000a00 */
[----:B--2---:R-:W-:-:S04]  /*7a40*/  UISETP.NE.U32.AND UP0, UPT, UR4, URZ, UPT ;  /* 0x000000ff0400728c */ /* 0x004fc8000bf05070 */
[----:B------:R-:W-:-:S09]  /*7a50*/  UISETP.NE.AND.EX UP0, UPT, UR5, URZ, UPT, UP0 ;  /* 0x000000ff0500728c */ /* 0x000fd2000bf05300 */
[----:B------:R-:W-:Y:S05]  /*7a60*/  BRA.U UP0, `(.L_x_119) ;  /* 0x00000001000c7547 */ /* 0x000fea000b800000 */
[----:B------:R-:W-:-:S13]  /*7a70*/  FSETP.NEU.AND P0, PT, R41, RZ, PT ;  /* 0x000000ff2900720b */ /* 0x000fda0003f0d000 */
[----:B------:R-:W-:Y:S05]  /*7a80*/  @!P0 EXIT ;  /* 0x000000000000894d */ /* 0x000fea0003800000 */
[----:B------:R-:W-:Y:S05]  /*7a90*/  BRA `(.L_x_118) ;  /* 0x00000000002c7947 */ /* 0x000fea0003800000 */
.L_x_119:
[----:B------:R-:W-:Y:S01]  /*7aa0*/  ISETP.NE.AND P0, PT, R89, RZ, PT ;  /* 0x000000ff5900720c */ /* 0x000fe20003f05270 */
[----:B------:R-:W-:-:S12]  /*7ab0*/  BSSY.RECONVERGENT B0, `(.L_x_118) ;  /* 0x0000009000007945 */ /* 0x000fd80003800200 */
[----:B------:R-:W-:Y:S05]  /*7ac0*/  @P0 BRA `(.L_x_120) ;  /* 0x0000000000140947 */ /* 0x000fea0003800000 */
[----:B------:R-:W2:Y:S02]  /*7ad0*/  LDCU.64 UR4, c[0x0][0x888] ;  /* 0x00011100ff0477ac */ /* 0x000ea40008000a00 */
[----:B--2---:R-:W-:-:S04]  /*7ae0*/  ISETP.NE.U32.AND P0, PT, RZ, UR4, PT ;  /* 0x00000004ff007c0c */ /* 0x004fc8000bf05070 */
[----:B------:R-:W-:-:S13]  /*7af0*/  ISETP.NE.AND.EX P0, PT, RZ, UR5, PT, P0 ;  /* 0x00000005ff007c0c */ /* 0x000fda000bf05300 */
[----:B------:R-:W-:Y:S05]  /*7b00*/  @!P0 EXIT ;  /* 0x000000000000894d */ /* 0x000fea0003800000 */
[----:B------:R-:W-:Y:S05]  /*7b10*/  BRA `(.L_x_121) ;  /* 0x0000000000087947 */ /* 0x000fea0003800000 */
.L_x_120:
[----:B------:R-:W-:-:S13]  /*7b20*/  FSETP.NEU.AND P0, PT, R41, RZ, PT ;  /* 0x000000ff2900720b */ /* 0x000fda0003f0d000 */
[----:B------:R-:W-:Y:S05]  /*7b30*/  @!P0 EXIT ;  /* 0x000000000000894d */ /* 0x000fea0003800000 */
.L_x_121:
[----:B------:R-:W-:Y:S05]  /*7b40*/  BSYNC.RECONVERGENT B0 ;  /* 0x0000000000007941 */ /* 0x000fea0003800200 */
.L_x_118:
[----:B------:R-:W2:Y:S01]  /*7b50*/  S2UR UR5, SR_CgaCtaId ;  /* 0x00000000000579c3 */ /* 0x000ea20000008800 */
[----:B------:R-:W-:Y:S01]  /*7b60*/  ULEA UR4, UR52, UR47, 0x3 ;  /* 0x0000002f34047291 */ /* 0x000fe2000f8e18ff */
[----:B------:R-:W-:-:S04]  /*7b70*/  DEPBAR.LE SB0, 0x0 ;  /* 0x000080000000791a */ /* 0x000fc80000000000 */
[----:B------:R-:W-:-:S04]  /*7b80*/  UIADD3 UR4, UPT, UPT, UR4, 0x58, URZ ;  /* 0x0000005804047890 */ /* 0x000fc8000fffe0ff */
[----:B--2---:R-:W-:-:S09]  /*7b90*/  UPRMT UR4, UR5, 0x654, UR4 ;  /* 0x0000065405047896 */ /* 0x004fd20008000004 */
[----:B------:R-:W-:Y:S01]  /*7ba0*/  SYNCS.ARRIVE.TRANS64.RED.A1T0 RZ, [UR4], RZ ;  /* 0x000000ffffff79a7 */ /* 0x000fe20008100404 */
[----:B------:R-:W-:Y:S05]  /*7bb0*/  EXIT ;  /* 0x000000000000794d */ /* 0x000fea0003800000 */
.L_x_24:
[----:B--2---:R2:W3:Y:S02]  /*7bc0*/  SYNCS.PHASECHK.TRANS64.TRYWAIT P0, [R0+URZ+0xf0], R3 ;  /* 0x0000f003000075a7 */ /* 0x0044e400080011ff */
[----:B---3--:R-:W-:Y:S05]  /*7bd0*/  @!P0 NANOSLEEP.SYNCS 0x989680 ;  /* 0x009896800000895d */ /* 0x008fea0003900000 */
[----:B------:R-:W3:Y:S02]  /*7be0*/  @!P0 SYNCS.PHASECHK.TRANS64 P0, [R0+URZ+0xf0], R3 ;  /* 0x0000f003000085a7 */ /* 0x000ee400080010ff */
[----:B---3--:R-:W-:Y:S05]  /*7bf0*/  @!P0 BRA `(.L_x_24) ;  /* 0xfffffffc00f08947 */ /* 0x008fea000383ffff */
[----:B------:R-:W-:Y:S05]  /*7c00*/  BRA `(.L_x_122) ;  /* 0xffffff9c00347947 */ /* 0x000fea000383ffff */
.L_x_27:
[----:B--2---:R-:W-:-:S07]  /*7c10*/  MOV R0, UR33 ;  /* 0x0000002100007c02 */ /* 0x004fce0008000f00 */
.L_x_123:
[----:B--2---:R2:W3:Y:S02]  /*7c20*/  SYNCS.PHASECHK.TRANS64.TRYWAIT P0, [R0+URZ+0x20], R3 ;  /* 0x00002003000075a7 */ /* 0x0044e400080011ff */
[----:B---3--:R-:W-:Y:S05]  /*7c30*/  @!P0 NANOSLEEP.SYNCS 0x989680 ;  /* 0x009896800000895d */ /* 0x008fea0003900000 */
[----:B------:R-:W3:Y:S02]  /*7c40*/  @!P0 SYNCS.PHASECHK.TRANS64 P0, [R0+URZ+0x20], R3 ;  /* 0x00002003000085a7 */ /* 0x000ee400080010ff */
[----:B---3--:R-:W-:Y:S05]  /*7c50*/  @!P0 BRA `(.L_x_123) ;  /* 0xfffffffc00f08947 */ /* 0x008fea000383ffff */
[----:B------:R-:W-:Y:S05]  /*7c60*/  BRA `(.L_x_26) ;  /* 0xffffff9c00747947 */ /* 0x000fea000383ffff */
.L_x_34:
[----:B-1----:R-:W-:-:S07]  /*7c70*/  MOV R0, UR17 ;  /* 0x0000001100007c02 */ /* 0x002fce0008000f00 */
.L_x_124:
[----:B-1----:R1:W2:Y:S02]  /*7c80*/  SYNCS.PHASECHK.TRANS64.TRYWAIT P0, [R0+URZ+0x20], R3 ;  /* 0x00002003000075a7 */ /* 0x0022a400080011ff */
[----:B--2---:R-:W-:Y:S05]  /*7c90*/  @!P0 NANOSLEEP.SYNCS 0x989680 ;  /* 0x009896800000895d */ /* 0x004fea0003900000 */
[----:B------:R-:W2:Y:S02]  /*7ca0*/  @!P0 SYNCS.PHASECHK.TRANS64 P0, [R0+URZ+0x20], R3 ;  /* 0x00002003000085a7 */ /* 0x000ea400080010ff */
[----:B--2---:R-:W-:Y:S05]  /*7cb0*/  @!P0 BRA `(.L_x_124) ;  /* 0xfffffffc00f08947 */ /* 0x004fea000383ffff */
[----:B------:R-:W-:Y:S05]  /*7cc0*/  BRA `(.L_x_33) ;  /* 0xffffffa000347947 */ /* 0x000fea000383ffff */
.L_x_39:
[----:B-1----:R1:W2:Y:S02]  /*7cd0*/  SYNCS.PHASECHK.TRANS64.TRYWAIT P0, [R3+URZ+0x80], R0 ;  /* 0x00008000030075a7 */ /* 0x0022a400080011ff */
[----:B--2---:R-:W-:Y:S05]  /*7ce0*/  @!P0 NANOSLEEP.SYNCS 0x989680 ;  /* 0x009896800000895d */ /* 0x004fea0003900000 */
[----:B------:R-:W2:Y:S02]  /*7cf0*/  @!P0 SYNCS.PHASECHK.TRANS64 P0, [R3+URZ+0x80], R0 ;  /* 0x00008000030085a7 */ /* 0x000ea400080010ff */
[----:B--2---:R-:W-:Y:S05]  /*7d00*/  @!P0 BRA `(.L_x_39) ;  /* 0xfffffffc00f08947 */ /* 0x004fea000383ffff */
[----:B------:R-:W-:Y:S05]  /*7d10*/  BRA `(.L_x_125) ;  /* 0xffffffa000d47947 */ /* 0x000fea000383ffff */
.L_x_43:
[----:B-1----:R-:W-:-:S07]  /*7d20*/  MOV R0, UR4 ;  /* 0x0000000400007c02 */ /* 0x002fce0008000f00 */
.L_x_126:
[----:B-1----:R1:W2:Y:S02]  /*7d30*/  SYNCS.PHASECHK.TRANS64.TRYWAIT P0, [R0+URZ], R3 ;  /* 0x00000003000075a7 */ /* 0x0022a400080011ff */
[----:B--2---:R-:W-:Y:S05]  /*7d40*/  @!P0 NANOSLEEP.SYNCS 0x989680 ;  /* 0x009896800000895d */ /* 0x004fea0003900000 */
[----:B------:R-:W2:Y:S02]  /*7d50*/  @!P0 SYNCS.PHASECHK.TRANS64 P0, [R0+URZ], R3 ;  /* 0x00000003000085a7 */ /* 0x000ea400080010ff */
[----:B--2---:R-:W-:Y:S05]  /*7d60*/  @!P0 BRA `(.L_x_126) ;  /* 0xfffffffc00f08947 */ /* 0x004fea000383ffff */
[----:B------:R-:W-:Y:S05]  /*7d70*/  BRA `(.L_x_127) ;  /* 0xffffffa800807947 */ /* 0x000fea000383ffff */
.L_x_44:
[----:B------:R-:W-:-:S07]  /*7d80*/  MOV R0, UR5 ;  /* 0x0000000500007c02 */ /* 0x000fce0008000f00 */
.L_x_128:
[----:B-1----:R1:W2:Y:S02]  /*7d90*/  SYNCS.PHASECHK.TRANS64.TRYWAIT P0, [R0+URZ], R3 ;  /* 0x00000003000075a7 */ /* 0x0022a400080011ff */
[----:B--2---:R-:W-:Y:S05]  /*7da0*/  @!P0 NANOSLEEP.SYNCS 0x989680 ;  /* 0x009896800000895d */ /* 0x004fea0003900000 */
[----:B------:R-:W2:Y:S02]  /*7db0*/  @!P0 SYNCS.PHASECHK.TRANS64 P0, [R0+URZ], R3 ;  /* 0x00000003000085a7 */ /* 0x000ea400080010ff */
[----:B--2---:R-:W-:Y:S05]  /*7dc0*/  @!P0 BRA `(.L_x_128) ;  /* 0xfffffffc00f08947 */ /* 0x004fea000383ffff */
[----:B------:R-:W-:Y:S05]  /*7dd0*/  BRA `(.L_x_129) ;  /* 0xffffffa8008c7947 */ /* 0x000fea000383ffff */
.L_x_45:
[----:B------:R-:W-:-:S07]  /*7de0*/  MOV R0, UR5 ;  /* 0x0000000500007c02 */ /* 0x000fce0008000f00 */
.L_x_130:
[----:B-1----:R1:W2:Y:S02]  /*7df0*/  SYNCS.PHASECHK.TRANS64.TRYWAIT P0, [R0+URZ], R3 ;  /* 0x00000003000075a7 */ /* 0x0022a400080011ff */
[----:B--2---:R-:W-:Y:S05]  /*7e00*/  @!P0 NANOSLEEP.SYNCS 0x989680 ;  /* 0x009896800000895d */ /* 0x004fea0003900000 */
[----:B------:R-:W2:Y:S02]  /*7e10*/  @!P0 SYNCS.PHASECHK.TRANS64 P0, [R0+URZ], R3 ;  /* 0x00000003000085a7 */ /* 0x000ea400080010ff */
[----:B--2---:R-:W-:Y:S05]  /*7e20*/  @!P0 BRA `(.L_x_130) ;  /* 0xfffffffc00f08947 */ /* 0x004fea000383ffff */
[----:B------:R-:W-:Y:S05]  /*7e30*/  BRA `(.L_x_131) ;  /* 0xffffffa800987947 */ /* 0x000fea000383ffff */
.L_x_48:
[----:B-1----:R1:W2:Y:S02]  /*7e40*/  SYNCS.PHASECHK.TRANS64.TRYWAIT P0, [R2+URZ+0xe0], R5 ;  /* 0x0000e005020075a7 */ /* 0x0022a400080011ff */
[----:B--2---:R-:W-:Y:S05]  /*7e50*/  @!P0 NANOSLEEP.SYNCS 0x989680 ;  /* 0x009896800000895d */ /* 0x004fea0003900000 */
[----:B------:R-:W2:Y:S02]  /*7e60*/  @!P0 SYNCS.PHASECHK.TRANS64 P0, [R2+URZ+0xe0], R5 ;  /* 0x0000e005020085a7 */ /* 0x000ea400080010ff */
[----:B--2---:R-:W-:Y:S05]  /*7e70*/  @!P0 BRA `(.L_x_48) ;  /* 0xfffffffc00f08947 */ /* 0x004fea000383ffff */
[----:B------:R-:W-:Y:S05]  /*7e80*/  BRA `(.L_x_132) ;  /* 0xffffffa800fc7947 */ /* 0x000fea000383ffff */
.L_x_49:
[----:B------:R-:W-:-:S07]  /*7e90*/  MOV R2, UR4 ;  /* 0x0000000400027c02 */ /* 0x000fce0008000f00 */
.L_x_133:
[----:B-1----:R1:W2:Y:S02]  /*7ea0*/  SYNCS.PHASECHK.TRANS64.TRYWAIT P0, [R2+URZ+0x90], R5 ;  /* 0x00009005020075a7 */ /* 0x0022a400080011ff */
[----:B--2---:R-:W-:Y:S05]  /*7eb0*/  @!P0 NANOSLEEP.SYNCS 0x989680 ;  /* 0x009896800000895d */ /* 0x004fea0003900000 */
[----:B------:R-:W2:Y:S02]  /*7ec0*/  @!P0 SYNCS.PHASECHK.TRANS64 P0, [R2+URZ+0x90], R5 ;  /* 0x00009005020085a7 */ /* 0x000ea400080010ff */
[----:B--2---:R-:W-:Y:S05]  /*7ed0*/  @!P0 BRA `(.L_x_133) ;  /* 0xfffffffc00f08947 */ /* 0x004fea000383ffff */
[----:B------:R-:W-:Y:S05]  /*7ee0*/  BRA `(.L_x_134) ;  /* 0xffffffac000c7947 */ /* 0x000fea000383ffff */
.L_x_50:
[----:B-1----:R1:W2:Y:S02]  /*7ef0*/  SYNCS.PHASECHK.TRANS64.TRYWAIT P1, [R2+URZ+0x80], R5 ;  /* 0x00008005020075a7 */ /* 0x0022a400080211ff */
[----:B--2---:R-:W-:Y:S05]  /*7f00*/  @!P1 NANOSLEEP.SYNCS 0x989680 ;  /* 0x009896800000995d */ /* 0x004fea0003900000 */
[----:B------:R-:W2:Y:S02]  /*7f10*/  @!P1 SYNCS.PHASECHK.TRANS64 P1, [R2+URZ+0x80], R5 ;  /* 0x00008005020095a7 */ /* 0x000ea400080210ff */
[----:B--2---:R-:W-:Y:S05]  /*7f20*/  @!P1 BRA `(.L_x_50) ;  /* 0xfffffffc00f09947 */ /* 0x004fea000383ffff */
[----:B------:R-:W-:Y:S05]  /*7f30*/  BRA `(.L_x_135) ;  /* 0xffffffac003c7947 */ /* 0x000fea000383ffff */
.L_x_53:
[----:B------:R-:W-:-:S07]  /*7f40*/  MOV R0, UR4 ;  /* 0x0000000400007c02 */ /* 0x000fce0008000f00 */
.L_x_136:
[----:B-1----:R1:W2:Y:S02]  /*7f50*/  SYNCS.PHASECHK.TRANS64.TRYWAIT P0, [R0+URZ+0x90], R3 ;  /* 0x00009003000075a7 */ /* 0x0022a400080011ff */
[----:B--2---:R-:W-:Y:S05]  /*7f60*/  @!P0 NANOSLEEP.SYNCS 0x989680 ;  /* 0x009896800000895d */ /* 0x004fea0003900000 */
[----:B------:R-:W2:Y:S02]  /*7f70*/  @!P0 SYNCS.PHASECHK.TRANS64 P0, [R0+URZ+0x90], R3 ;  /* 0x00009003000085a7 */ /* 0x000ea400080010ff */
[----:B--2---:R-:W-:Y:S05]  /*7f80*/  @!P0 BRA `(.L_x_136) ;  /* 0xfffffffc00f08947 */ /* 0x004fea000383ffff */
[----:B------:R-:W-:Y:S05]  /*7f90*/  BRA `(.L_x_52) ;  /* 0xffffffac00907947 */ /* 0x000fea000383ffff */
.L_x_60:
[----:B-1----:R1:W2:Y:S02]  /*7fa0*/  SYNCS.PHASECHK.TRANS64.TRYWAIT P1, [R0+URZ+0x80], R5 ;  /* 0x00008005000075a7 */ /* 0x0022a400080211ff */
[----:B--2---:R-:W-:Y:S05]  /*7fb0*/  @!P1 NANOSLEEP.SYNCS 0x989680 ;  /* 0x009896800000995d */ /* 0x004fea0003900000 */
[----:B------:R-:W2:Y:S02]  /*7fc0*/  @!P1 SYNCS.PHASECHK.TRANS64 P1, [R0+URZ+0x80], R5 ;  /* 0x00008005000095a7 */ /* 0x000ea400080210ff */
[----:B--2---:R-:W-:Y:S05]  /*7fd0*/  @!P1 BRA `(.L_x_60) ;  /* 0xfffffffc00f09947 */ /* 0x004fea000383ffff */
[----:B------:R-:W-:Y:S05]  /*7fe0*/  BRA `(.L_x_137) ;  /* 0xffffffb000f87947 */ /* 0x000fea000383ffff */
.L_x_61:
[----:B------:R-:W-:-:S07]  /*7ff0*/  MOV R3, UR22 ;  /* 0x0000001600037c02 */ /* 0x000fce0008000f00 */
.L_x_138:
[----:B-1----:R1:W2:Y:S02]  /*8000*/  SYNCS.PHASECHK.TRANS64.TRYWAIT P0, [R3+URZ+0xc0], R0 ;  /* 0x0000c000030075a7 */ /* 0x0022a400080011ff */
[----:B--2---:R-:W-:Y:S05]  /*8010*/  @!P0 NANOSLEEP.SYNCS 0x989680 ;  /* 0x009896800000895d */ /* 0x004fea0003900000 */
[----:B------:R-:W2:Y:S02]  /*8020*/  @!P0 SYNCS.PHASECHK.TRANS64 P0, [R3+URZ+0xc0], R0 ;  /* 0x0000c000030085a7 */ /* 0x000ea400080010ff */
[----:B--2---:R-:W-:Y:S05]  /*8030*/  @!P0 BRA `(.L_x_138) ;  /* 0xfffffffc00f08947 */ /* 0x004fea000383ffff */
[----:B------:R-:W-:Y:S05]  /*8040*/  BRA `(.L_x_139) ;  /* 0xffffffb400307947 */ /* 0x000fea000383ffff */
.L_x_64:
[----:B------:R-:W-:Y:S07]  /*8050*/  MOV R0, UR5 ;  /* 0x0000000500007c02 */ /* 0x000fee0008000f00 */
.L_x_140:
[----:B-1----:R1:W2:Y:S02]  /*8060*/  SYNCS.PHASECHK.TRANS64.TRYWAIT P0, [R0+URZ], R3 ;  /* 0x00000003000075a7 */ /* 0x0022a400080011ff */
[----:B--2---:R-:W-:Y:S05]  /*8070*/  @!P0 NANOSLEEP.SYNCS 0x989680 ;  /* 0x009896800000895d */ /* 0x004fea0003900000 */
[----:B------:R-:W2:Y:S02]  /*8080*/  @!P0 SYNCS.PHASECHK.TRANS64 P0, [R0+URZ], R3 ;  /* 0x00000003000085a7 */ /* 0x000ea400080010ff */
[----:B--2---:R-:W-:Y:S05]  /*8090*/  @!P0 BRA `(.L_x_140) ;  /* 0xfffffffc00f08947 */ /* 0x004fea000383ffff */
[----:B------:R-:W-:Y:S05]  /*80a0*/  BRA `(.L_x_63) ;  /* 0xffffffb4004c7947 */ /* 0x000fea000383ffff */
.L_x_67:
[----:B------:R-:W-:-:S07]  /*80b0*/  MOV R0, UR4 ;  /* 0x0000000400007c02 */ /* 0x000fce0008000f00 */
.L_x_141:
[----:B--2---:R2:W4:Y:S02]  /*80c0*/  SYNCS.PHASECHK.TRANS64.TRYWAIT P0, [R0+URZ], R3 ;  /* 0x00000003000075a7 */ /* 0x00452400080011ff */
[----:B----4-:R-:W-:Y:S05]  /*80d0*/  @!P0 NANOSLEEP.SYNCS 0x989680 ;  /* 0x009896800000895d */ /* 0x010fea0003900000 */
[----:B------:R-:W4:Y:S02]  /*80e0*/  @!P0 SYNCS.PHASECHK.TRANS64 P0, [R0+URZ], R3 ;  /* 0x00000003000085a7 */ /* 0x000f2400080010ff */
[----:B----4-:R-:W-:Y:S05]  /*80f0*/  @!P0 BRA `(.L_x_141) ;  /* 0xfffffffc00f08947 */ /* 0x010fea000383ffff */
[----:B------:R-:W-:Y:S05]  /*8100*/  BRA `(.L_x_142) ;  /* 0xffffffb800007947 */ /* 0x000fea000383ffff */
.L_x_68:
[----:B------:R-:W-:-:S07]  /*8110*/  MOV R0, UR5 ;  /* 0x0000000500007c02 */ /* 0x000fce0008000f00 */
.L_x_143:
[----:B-1----:R1:W2:Y:S02]  /*8120*/  SYNCS.PHASECHK.TRANS64.TRYWAIT P0, [R0+URZ], R3 ;  /* 0x00000003000075a7 */ /* 0x0022a400080011ff */
[----:B--2---:R-:W-:Y:S05]  /*8130*/  @!P0 NANOSLEEP.SYNCS 0x989680 ;  /* 0x009896800000895d */ /* 0x004fea0003900000 */
[----:B------:R-:W2:Y:S02]  /*8140*/  @!P0 SYNCS.PHASECHK.TRANS64 P0, [R0+URZ], R3 ;  /* 0x00000003000085a7 */ /* 0x000ea400080010ff */
[----:B--2---:R-:W-:Y:S05]  /*8150*/  @!P0 BRA `(.L_x_143) ;  /* 0xfffffffc00f08947 */ /* 0x004fea000383ffff */
[----:B------:R-:W-:Y:S05]  /*8160*/  BRA `(.L_x_144) ;  /* 0xffffffb8000c7947 */ /* 0x000fea000383ffff */
.L_x_69:
[----:B------:R-:W-:-:S07]  /*8170*/  MOV R0, UR5 ;  /* 0x0000000500007c02 */ /* 0x000fce0008000f00 */
.L_x_145:
[----:B-1----:R1:W2:Y:S02]  /*8180*/  SYNCS.PHASECHK.TRANS64.TRYWAIT P0, [R0+URZ], R3 ;  /* 0x00000003000075a7 */ /* 0x0022a400080011ff */
[----:B--2---:R-:W-:Y:S05]  /*8190*/  @!P0 NANOSLEEP.SYNCS 0x989680 ;  /* 0x009896800000895d */ /* 0x004fea0003900000 */
[----:B------:R-:W2:Y:S02]  /*81a0*/  @!P0 SYNCS.PHASECHK.TRANS64 P0, [R0+URZ], R3 ;  /* 0x00000003000085a7 */ /* 0x000ea400080010ff */
[----:B--2---:R-:W-:Y:S05]  /*81b0*/  @!P0 BRA `(.L_x_145) ;  /* 0xfffffffc00f08947 */ /* 0x004fea000383ffff */
[----:B------:R-:W-:Y:S05]  /*81c0*/  BRA `(.L_x_146) ;  /* 0xffffffb800187947 */ /* 0x000fea000383ffff */
.L_x_70:
[----:B------:R-:W-:-:S07]  /*81d0*/  MOV R0, UR4 ;  /* 0x0000000400007c02 */ /* 0x000fce0008000f00 */
.L_x_147:
[----:B-1----:R1:W2:Y:S02]  /*81e0*/  SYNCS.PHASECHK.TRANS64.TRYWAIT P0, [R0+URZ], R3 ;  /* 0x00000003000075a7 */ /* 0x0022a400080011ff */
[----:B--2---:R-:W-:Y:S05]  /*81f0*/  @!P0 NANOSLEEP.SYNCS 0x989680 ;  /* 0x009896800000895d */ /* 0x004fea0003900000 */
[----:B------:R-:W2:Y:S02]  /*8200*/  @!P0 SYNCS.PHASECHK.TRANS64 P0, [R0+URZ], R3 ;  /* 0x00000003000085a7 */ /* 0x000ea400080010ff */
[----:B--2---:R-:W-:Y:S05]  /*8210*/  @!P0 BRA `(.L_x_147) ;  /* 0xfffffffc00f08947 */ /* 0x004fea000383ffff */
[----:B------:R-:W-:Y:S05]  /*8220*/  BRA `(.L_x_148) ;  /* 0xffffffb800247947 */ /* 0x000fea000383ffff */
.L_x_75:
[----:B--2---:R2:W4:Y:S02]  /*8230*/  SYNCS.PHASECHK.TRANS64.TRYWAIT P0, [R12+URZ+0x80], R9 ;  /* 0x000080090c0075a7 */ /* 0x00452400080011ff */
[----:B----4-:R-:W-:Y:S05]  /*8240*/  @!P0 NANOSLEEP.SYNCS 0x989680 ;  /* 0x009896800000895d */ /* 0x010fea0003900000 */
[----:B------:R-:W4:Y:S02]  /*8250*/  @!P0 SYNCS.PHASECHK.TRANS64 P0, [R12+URZ+0x80], R9 ;  /* 0x000080090c0085a7 */ /* 0x000f2400080010ff */
[----:B----4-:R-:W-:Y:S05]  /*8260*/  @!P0 BRA `(.L_x_75) ;  /* 0xfffffffc00f08947 */ /* 0x010fea000383ffff */
[----:B------:R-:W-:Y:S05]  /*8270*/  BRA `(.L_x_149) ;  /* 0xffffffbc00387947 */ /* 0x000fea000383ffff */
.L_x_78:
[----:B------:R-:W-:Y:S07]  /*8280*/  MOV R0, UR24 ;  /* 0x0000001800007c02 */ /* 0x000fee0008000f00 */
.L_x_150:
[----:B--2---:R2:W3:Y:S02]  /*8290*/  SYNCS.PHASECHK.TRANS64.TRYWAIT P2, [R0+URZ+0x78], R9 ;  /* 0x00007809000075a7 */ /* 0x0044e400080411ff */
[----:B---3--:R-:W-:Y:S05]  /*82a0*/  @!P2 NANOSLEEP.SYNCS 0x989680 ;  /* 0x009896800000a95d */ /* 0x008fea0003900000 */
[----:B------:R-:W3:Y:S02]  /*82b0*/  @!P2 SYNCS.PHASECHK.TRANS64 P2, [R0+URZ+0x78], R9 ;  /* 0x000078090000a5a7 */ /* 0x000ee400080410ff */
[----:B---3--:R-:W-:Y:S05]  /*82c0*/  @!P2 BRA `(.L_x_150) ;  /* 0xfffffffc00f0a947 */ /* 0x008fea000383ffff */
[----:B------:R-:W-:Y:S05]  /*82d0*/  BRA `(.L_x_77) ;  /* 0xffffffc0009c7947 */ /* 0x000fea000383ffff */
.L_x_81:
[----:B------:R-:W-:Y:S07]  /*82e0*/  MOV R0, UR4 ;  /* 0x0000000400007c02 */ /* 0x000fee0008000f00 */
.L_x_151:
[----:B--2---:R2:W3:Y:S02]  /*82f0*/  SYNCS.PHASECHK.TRANS64.TRYWAIT P0, [R0+URZ+0x58], R9 ;  /* 0x00005809000075a7 */ /* 0x0044e400080011ff */
[----:B---3--:R-:W-:Y:S05]  /*8300*/  @!P0 NANOSLEEP.SYNCS 0x989680 ;  /* 0x009896800000895d */ /* 0x008fea0003900000 */
[----:B------:R-:W3:Y:S02]  /*8310*/  @!P0 SYNCS.PHASECHK.TRANS64 P0, [R0+URZ+0x58], R9 ;  /* 0x00005809000085a7 */ /* 0x000ee400080010ff */
[----:B---3--:R-:W-:Y:S05]  /*8320*/  @!P0 BRA `(.L_x_151) ;  /* 0xfffffffc00f08947 */ /* 0x008fea000383ffff */
[----:B------:R-:W-:Y:S05]  /*8330*/  BRA `(.L_x_152) ;  /* 0xffffffc000fc7947 */ /* 0x000fea000383ffff */
.L_x_82:
[----:B------:R-:W-:Y:S07]  /*8340*/  MOV R9, UR5 ;  /* 0x0000000500097c02 */ /* 0x000fee0008000f00 */
.L_x_153:
[----:B--2---:R2:W3:Y:S02]  /*8350*/  SYNCS.PHASECHK.TRANS64.TRYWAIT P0, [R9+URZ+0x58], R0 ;  /* 0x00005800090075a7 */ /* 0x0044e400080011ff */
[----:B---3--:R-:W-:Y:S05]  /*8360*/  @!P0 NANOSLEEP.SYNCS 0x989680 ;  /* 0x009896800000895d */ /* 0x008fea0003900000 */
[----:B------:R-:W3:Y:S02]  /*8370*/  @!P0 SYNCS.PHASECHK.TRANS64 P0, [R9+URZ+0x58], R0 ;  /* 0x00005800090085a7 */ /* 0x000ee400080010ff */
[----:B---3--:R-:W-:Y:S05]  /*8380*/  @!P0 BRA `(.L_x_153) ;  /* 0xfffffffc00f08947 */ /* 0x008fea000383ffff */
[----:B------:R-:W-:Y:S05]  /*8390*/  BRA `(.L_x_154) ;  /* 0xffffffc4005c7947 */ /* 0x000fea000383ffff */
.L_x_84:
[----:B------:R-:W-:-:S07]  /*83a0*/  MOV R0, UR4 ;  /* 0x0000000400007c02 */ /* 0x000fce0008000f00 */
.L_x_155:
[----:B--2---:R2:W3:Y:S02]  /*83b0*/  SYNCS.PHASECHK.TRANS64.TRYWAIT P0, [R0+URZ], R3 ;  /* 0x00000003000075a7 */ /* 0x0044e400080011ff */
[----:B---3--:R-:W-:Y:S05]  /*83c0*/  @!P0 NANOSLEEP.SYNCS 0x989680 ;  /* 0x009896800000895d */ /* 0x008fea0003900000 */
[----:B------:R-:W3:Y:S02]  /*83d0*/  @!P0 SYNCS.PHASECHK.TRANS64 P0, [R0+URZ], R3 ;  /* 0x00000003000085a7 */ /* 0x000ee400080010ff */
[----:B---3--:R-:W-:Y:S05]  /*83e0*/  @!P0 BRA `(.L_x_155) ;  /* 0xfffffffc00f08947 */ /* 0x008fea000383ffff */
[----:B------:R-:W-:Y:S05]  /*83f0*/  BRA `(.L_x_156) ;  /* 0xffffffc400f07947 */ /* 0x000fea000383ffff */
.L_x_85:
[----:B------:R-:W-:-:S07]  /*8400*/  MOV R0, UR5 ;  /* 0x0000000500007c02 */ /* 0x000fce0008000f00 */
.L_x_157:
[----:B--2---:R2:W3:Y:S02]  /*8410*/  SYNCS.PHASECHK.TRANS64.TRYWAIT P0, [R0+URZ], R3 ;  /* 0x00000003000075a7 */ /* 0x0044e400080011ff */
[----:B---3--:R-:W-:Y:S05]  /*8420*/  @!P0 NANOSLEEP.SYNCS 0x989680 ;  /* 0x009896800000895d */ /* 0x008fea0003900000 */
[----:B------:R-:W3:Y:S02]  /*8430*/  @!P0 SYNCS.PHASECHK.TRANS64 P0, [R0+URZ], R3 ;  /* 0x00000003000085a7 */ /* 0x000ee400080010ff */
[----:B---3--:R-:W-:Y:S05]  /*8440*/  @!P0 BRA `(.L_x_157) ;  /* 0xfffffffc00f08947 */ /* 0x008fea000383ffff */
[----:B------:R-:W-:Y:S05]  /*8450*/  BRA `(.L_x_158) ;  /* 0xffffffc400fc7947 */ /* 0x000fea000383ffff */
.L_x_87:
[----:B-1----:R1:W2:Y:S02]  /*8460*/  SYNCS.PHASECHK.TRANS64.TRYWAIT P0, [R3+URZ+0x80], R0 ;  /* 0x00008000030075a7 */ /* 0x0022a400080011ff */
[----:B--2---:R-:W-:Y:S05]  /*8470*/  @!P0 NANOSLEEP.SYNCS 0x989680 ;  /* 0x009896800000895d */ /* 0x004fea0003900000 */
[----:B------:R-:W2:Y:S02]  /*8480*/  @!P0 SYNCS.PHASECHK.TRANS64 P0, [R3+URZ+0x80], R0 ;  /* 0x00008000030085a7 */ /* 0x000ea400080010ff */
[----:B--2---:R-:W-:Y:S05]  /*8490*/  @!P0 BRA `(.L_x_87) ;  /* 0xfffffffc00f08947 */ /* 0x004fea000383ffff */
[----:B------:R-:W-:Y:S05]  /*84a0*/  BRA `(.L_x_159) ;  /* 0xffffffc800e87947 */ /* 0x000fea000383ffff */
.L_x_97:
[----:B-1----:R1:W2:Y:S02]  /*84b0*/  SYNCS.PHASECHK.TRANS64.TRYWAIT P1, [R0+URZ+0x40], R5 ;  /* 0x00004005000075a7 */ /* 0x0022a400080211ff */
[----:B--2---:R-:W-:Y:S05]  /*84c0*/  @!P1 NANOSLEEP.SYNCS 0x989680 ;  /* 0x009896800000995d */ /* 0x004fea0003900000 */
[----:B------:R-:W2:Y:S02]  /*84d0*/  @!P1 SYNCS.PHASECHK.TRANS64 P1, [R0+URZ+0x40], R5 ;  /* 0x00004005000095a7 */ /* 0x000ea400080210ff */
[----:B--2---:R-:W-:Y:S05]  /*84e0*/  @!P1 BRA `(.L_x_97) ;  /* 0xfffffffc00f09947 */ /* 0x004fea000383ffff */
[----:B------:R-:W-:Y:S05]  /*84f0*/  BRA `(.L_x_96) ;  /* 0xffffffd800807947 */ /* 0x000fea000383ffff */
.L_x_99:
[----:B-1----:R1:W4:Y:S02]  /*8500*/  SYNCS.PHASECHK.TRANS64.TRYWAIT P0, [R102+URZ+0xa0], R3 ;  /* 0x0000a003660075a7 */ /* 0x00232400080011ff */
[----:B----4-:R-:W-:Y:S05]  /*8510*/  @!P0 NANOSLEEP.SYNCS 0x989680 ;  /* 0x009896800000895d */ /* 0x010fea0003900000 */
[----:B------:R-:W4:Y:S02]  /*8520*/  @!P0 SYNCS.PHASECHK.TRANS64 P0, [R102+URZ+0xa0], R3 ;  /* 0x0000a003660085a7 */ /* 0x000f2400080010ff */
[----:B----4-:R-:W-:Y:S05]  /*8530*/  @!P0 BRA `(.L_x_99) ;  /* 0xfffffffc00f08947 */ /* 0x010fea000383ffff */
[----:B------:R-:W-:Y:S05]  /*8540*/  BRA `(.L_x_98) ;  /* 0xffffffd800b87947 */ /* 0x000fea000383ffff */
.L_x_110:
[----:B---3--:R3:W4:Y:S02]  /*8550*/  SYNCS.PHASECHK.TRANS64.TRYWAIT P0, [R3+URZ+0x40], R110 ;  /* 0x0000406e030075a7 */ /* 0x00872400080011ff */
[----:B----4-:R-:W-:Y:S05]  /*8560*/  @!P0 NANOSLEEP.SYNCS 0x989680 ;  /* 0x009896800000895d */ /* 0x010fea0003900000 */
[----:B------:R-:W4:Y:S02]  /*8570*/  @!P0 SYNCS.PHASECHK.TRANS64 P0, [R3+URZ+0x40], R110 ;  /* 0x0000406e030085a7 */ /* 0x000f2400080010ff */
[----:B----4-:R-:W-:Y:S05]  /*8580*/  @!P0 BRA `(.L_x_110) ;  /* 0xfffffffc00f08947 */ /* 0x010fea000383ffff */
[----:B------:R-:W-:Y:S05]  /*8590*/  BRA `(.L_x_109) ;  /* 0xffffffe400a87947 */ /* 0x000fea000383ffff */
        .weak           $__internal_0_$__cuda_sm10x_tcgen05_guardrail_trap_col_being_dealloced_not_returned_by_alloc
        .type           $__internal_0_$__cuda_sm10x_tcgen05_guardrail_trap_col_being_dealloced_not_returned_by_alloc,@function
        .size           $__internal_0_$__cuda_sm10x_tcgen05_guardrail_trap_col_being_dealloced_not_returned_by_alloc,($__internal_1_$__cuda_sm10x_tcgen05_guardrail_trap_phase_invalid_during_alloc - $__internal_0_$__cuda_sm10x_tcgen05_guardrail_trap_col_being_dealloced_not_returned_by_alloc)
$__internal_0_$__cuda_sm10x_tcgen05_guardrail_trap_col_being_dealloced_not_returned_by_alloc:
[----:B------:R-:W-:Y:S05]  /*85a0*/  BPT.TRAP 0x1 ;  /* 0x000000040000795c */ /* 0x000fea0000300000 */
[----:B------:R-:W-:-:S04]  /*85b0*/  HFMA2 R3, -RZ, RZ, 0, 0 ;  /* 0x00000000ff037431 */ /* 0x000fc800000001ff */
[----:B------:R-:W-:Y:S05]  /*85c0*/  RET.REL.NODEC R2 `(_ZN7cutlass13device_kernelINS_4gemm6kernel13GemmUniversalIN4cute5tupleIJiiiiEEENS1_10collective13CollectiveMmaINS1_35MainloopSm100TmaUmmaWarpSpecializedILi4ELi2ELi4ENS5_IJNS4_1CILi1EEENSA_ILi2EEESB_EEEEENS5_IJNSA_ILi128EEENSA_ILi64EEENSA_ILi32EEEEEENS_10bfloat16_tENS5_IJlSB_lEEESJ_SK_NS4_8TiledMMAINS4_8MMA_AtomIJNS4_20SM100_MMA_F16BF16_SSISJ_SJ_fLi128ELi64ELNS4_4UMMA5MajorE0ELSP_0ELNSO_7ScaleInE0ELSQ_0EEEEEENS4_6LayoutINS5_IJSB_SB_SB_EEENS5_IJNSA_ILi0EEESV_SV_EEEEENS5_IJNS4_10UnderscoreESY_SY_EEEEENS4_23SM90_TMA_LOAD_MULTICASTENS4_14ComposedLayoutINS4_7SwizzleILi2ELi4ELi3EEENS4_18smem_ptr_flag_bitsILi16EEENST_INS5_IJNSA_ILi8EEESH_EEENS5_IJSH_SB_EEEEEEEvNS4_8identityENS4_13SM90_TMA_LOADES1B_vS1C_EENS_8epilogue10collective18CollectiveEpilogueINS1F_23Sm100TmaWarpSpecializedILi3ELi2ELi32ELb1ELb0EEEJSI_NS5_IJNST_ISF_SB_EENST_ISH_SB_EEEEESJ_SK_SJ_SK_NS1F_6fusion15FusionCallbacksIS1J_NS1N_17LinearCombinationISJ_fSJ_fLNS_15FloatRoundStyleE2EEESI_S1M_JEEENS4_5SM1004TMEM4LOAD26SM100_TMEM_LOAD_32dp32b32xES1D_S1B_NS4_39AutoVectorizingCopyWithAssumedAlignmentILi128EEENS4_14SM90_TMA_STOREES1B_S1Y_S1Y_EEEvvEEEEvNT_6ParamsE) ;  /* 0xffffff78028c7950 */ /* 0x000fea0003c3ffff */
        .weak           $__internal_1_$__cuda_sm10x_tcgen05_guardrail_trap_phase_invalid_during_alloc
        .type           $__internal_1_$__cuda_sm10x_tcgen05_guardrail_trap_phase_invalid_during_alloc,@function
        .size           $__internal_1_$__cuda_sm10x_tcgen05_guardrail_trap_phase_invalid_during_alloc,($__internal_2_$__cuda_sm10x_tcgen05_guardrail_trap_unallocated_columns_being_dealloced - $__internal_1_$__cuda_sm10x_tcgen05_guardrail_trap_phase_invalid_during_alloc)
$__internal_1_$__cuda_sm10x_tcgen05_guardrail_trap_phase_invalid_during_alloc:
[----:B------:R-:W-:Y:S05]  /*85d0*/  BPT.TRAP 0x1 ;  /* 0x000000040000795c */ /* 0x000fea0000300000 */
[----:B------:R-:W-:-:S04]  /*85e0*/  MOV R5, 0x0 ;  /* 0x0000000000057802 */ /* 0x000fc80000000f00 */
[----:B------:R-:W-:Y:S05]  /*85f0*/  RET.REL.NODEC R4 `(_ZN7cutlass13device_kernelINS_4gemm6kernel13GemmUniversalIN4cute5tupleIJiiiiEEENS1_10collective13CollectiveMmaINS1_35MainloopSm100TmaUmmaWarpSpecializedILi4ELi2ELi4ENS5_IJNS4_1CILi1EEENSA_ILi2EEESB_EEEEENS5_IJNSA_ILi128EEENSA_ILi64EEENSA_ILi32EEEEEENS_10bfloat16_tENS5_IJlSB_lEEESJ_SK_NS4_8TiledMMAINS4_8MMA_AtomIJNS4_20SM100_MMA_F16BF16_SSISJ_SJ_fLi128ELi64ELNS4_4UMMA5MajorE0ELSP_0ELNSO_7ScaleInE0ELSQ_0EEEEEENS4_6LayoutINS5_IJSB_SB_SB_EEENS5_IJNSA_ILi0EEESV_SV_EEEEENS5_IJNS4_10UnderscoreESY_SY_EEEEENS4_23SM90_TMA_LOAD_MULTICASTENS4_14ComposedLayoutINS4_7SwizzleILi2ELi4ELi3EEENS4_18smem_ptr_flag_bitsILi16EEENST_INS5_IJNSA_ILi8EEESH_EEENS5_IJSH_SB_EEEEEEEvNS4_8identityENS4_13SM90_TMA_LOADES1B_vS1C_EENS_8epilogue10collective18CollectiveEpilogueINS1F_23Sm100TmaWarpSpecializedILi3ELi2ELi32ELb1ELb0EEEJSI_NS5_IJNST_ISF_SB_EENST_ISH_SB_EEEEESJ_SK_SJ_SK_NS1F_6fusion15FusionCallbacksIS1J_NS1N_17LinearCombinationISJ_fSJ_fLNS_15FloatRoundStyleE2EEESI_S1M_JEEENS4_5SM1004TMEM4LOAD26SM100_TMEM_LOAD_32dp32b32xES1D_S1B_NS4_39AutoVectorizingCopyWithAssumedAlignmentILi128EEENS4_14SM90_TMA_STOREES1B_S1Y_S1Y_EEEvvEEEEvNT_6ParamsE) ;  /* 0xffffff7804807950 */ /* 0x000fea0003c3ffff */
        .weak           $__internal_2_$__cuda_sm10x_tcgen05_guardrail_trap_unallocated_columns_being_dealloced
        .type           $__internal_2_$__cuda_sm10x_tcgen05_guardrail_trap_unallocated_columns_being_dealloced,@function
        .size           $__internal_2_$__cuda_sm10x_tcgen05_guardrail_trap_unallocated_columns_being_dealloced,(.L_x_161 - $__internal_2_$__cuda_sm10x_tcgen05_guardrail_trap_unallocated_columns_being_dealloced)
$__internal_2_$__cuda_sm10x_tcgen05_guardrail_trap_unallocated_columns_being_dealloced:
[----:B------:R-:W-:Y:S05]  /*8600*/  BPT.TRAP 0x1 ;  /* 0x000000040000795c */ /* 0x000fea0000300000 */
[----:B------:R-:W-:-:S04]  /*8610*/  HFMA2 R3, -RZ, RZ, 0, 0 ;  /* 0x00000000ff037431 */ /* 0x000fc800000001ff */
[----:B------:R-:W-:Y:S05]  /*8620*/  RET.REL.NODEC R2 `(_ZN7cutlass13device_kernelINS_4gemm6kernel13GemmUniversalIN4cute5tupleIJiiiiEEENS1_10collective13CollectiveMmaINS1_35MainloopSm100TmaUmmaWarpSpecializedILi4ELi2ELi4ENS5_IJNS4_1CILi1EEENSA_ILi2EEESB_EEEEENS5_IJNSA_ILi128EEENSA_ILi64EEENSA_ILi32EEEEEENS_10bfloat16_tENS5_IJlSB_lEEESJ_SK_NS4_8TiledMMAINS4_8MMA_AtomIJNS4_20SM100_MMA_F16BF16_SSISJ_SJ_fLi128ELi64ELNS4_4UMMA5MajorE0ELSP_0ELNSO_7ScaleInE0ELSQ_0EEEEEENS4_6LayoutINS5_IJSB_SB_SB_EEENS5_IJNSA_ILi0EEESV_SV_EEEEENS5_IJNS4_10UnderscoreESY_SY_EEEEENS4_23SM90_TMA_LOAD_MULTICASTENS4_14ComposedLayoutINS4_7SwizzleILi2ELi4ELi3EEENS4_18smem_ptr_flag_bitsILi16EEENST_INS5_IJNSA_ILi8EEESH_EEENS5_IJSH_SB_EEEEEEEvNS4_8identityENS4_13SM90_TMA_LOADES1B_vS1C_EENS_8epilogue10collective18CollectiveEpilogueINS1F_23Sm100TmaWarpSpecializedILi3ELi2ELi32ELb1ELb0EEEJSI_NS5_IJNST_ISF_SB_EENST_ISH_SB_EEEEESJ_SK_SJ_SK_NS1F_6fusion15FusionCallbacksIS1J_NS1N_17LinearCombinationISJ_fSJ_fLNS_15FloatRoundStyleE2EEESI_S1M_JEEENS4_5SM1004TMEM4LOAD26SM100_TMEM_LOAD_32dp32b32xES1D_S1B_NS4_39AutoVectorizingCopyWithAssumedAlignmentILi128EEENS4_14SM90_TMA_STOREES1B_S1Y_S1Y_EEEvvEEEEvNT_6ParamsE) ;  /* 0xffffff7802747950 */ /* 0x000fea0003c3ffff */
.L_x_160:
[----:B------:R-:W-:-:S00]  /*8630*/  BRA `(.L_x_160) ;  /* 0xfffffffc00fc7947 */ /* 0x000fc0000383ffff */
[----:B------:R-:W-:-:S00]  /*8640*/  NOP ;  /* 0x0000000000007918 */ /* 0x000fc00000000000 */
        /* <DEDUP_REMOVED lines=11> */
.L_x_161:


//--------------------- .nv.global.init           --------------------------
	.section	.nv.global.init,"aw",@progbits
.nv.global.init:
	.type		$str$27,@object
	.size		$str$27,($str$28 - $str$27)
$str$27:
        /*0000*/ 	.byte	0x28, 0x61, 0x64, 0x64, 0x72, 0x65, 0x73, 0x73, 0x20, 0x26, 0x20, 0x6d, 0x61, 0x73, 0x6b, 0x29
        /*0010*/ 	.byte	0x20, 0x3d, 0x3d, 0x20, 0x30, 0x00
	.type		$str$28,@object
	.size		$str$28,($str$26 - $str$28)
$str$28:
        /*0016*/ 	.byte	0x2f, 0x74, 0x6d, 0x70, 0x2f, 0x63, 0x75, 0x74, 0x6c, 0x61, 0x73, 0x73, 0x5f, 0x73, 0x77, 0x65
        /*0026*/ 	.byte	0x65, 0x70, 0x5f, 0x73, 0x72, 0x63, 0x2f, 0x69, 0x6e, 0x63, 0x6c, 0x75, 0x64, 0x65, 0x2f, 0x63
        /*0036*/ 	.byte	0x75, 0x74, 0x65, 0x2f, 0x70, 0x6f, 0x69, 0x6e, 0x74, 0x65, 0x72, 0x5f, 0x66, 0x6c, 0x61, 0x67
        /*0046*/ 	.byte	0x67, 0x65, 0x64, 0x2e, 0x68, 0x70, 0x70, 0x00
	.type		$str$26,@object
	.size		$str$26,($str$25 - $str$26)
$str$26:
        /*004e*/ 	.byte	0x2f, 0x74, 0x6d, 0x70, 0x2f, 0x63, 0x75, 0x74, 0x6c, 0x61, 0x73, 0x73, 0x5f, 0x73, 0x77, 0x65
        /*005e*/ 	.byte	0x65, 0x70, 0x5f, 0x73, 0x72, 0x63, 0x2f, 0x69, 0x6e, 0x63, 0x6c, 0x75, 0x64, 0x65, 0x2f, 0x63
        /*006e*/ 	.byte	0x75, 0x74, 0x65, 0x2f, 0x61, 0x74, 0x6f, 0x6d, 0x2f, 0x63, 0x6f, 0x70, 0x79, 0x5f, 0x74, 0x72
        /*007e*/ 	.byte	0x61, 0x69, 0x74, 0x73, 0x5f, 0x73, 0x6d, 0x31, 0x30, 0x30, 0x2e, 0x68, 0x70, 0x70, 0x00
	.type		$str$25,@object
	.size		$str$25,(__unnamed_1 - $str$25)
$str$25:
        /*008d*/ 	.byte	0x28, 0x28, 0x75, 0x69, 0x6e, 0x74, 0x33, 0x32, 0x5f, 0x74, 0x28, 0x74, 0x68, 0x72, 0x65, 0x61
        /*009d*/ 	.byte	0x64, 0x49, 0x64, 0x78, 0x2e, 0x78, 0x29, 0x20, 0x2f, 0x20, 0x33, 0x32, 0x29, 0x20, 0x25, 0x20
        /*00ad*/ 	.byte	0x34, 0x29, 0x20, 0x3d, 0x3d, 0x20, 0x28, 0x28, 0x28, 0x74, 0x6d, 0x65, 0x6d, 0x5f, 0x61, 0x64
        /*00bd*/ 	.byte	0x64, 0x72, 0x20, 0x3e, 0x3e, 0x20, 0x31, 0x36, 0x29, 0x20, 0x2f, 0x20, 0x33, 0x32, 0x29, 0x20
        /*00cd*/ 	.byte	0x25, 0x20, 0x34, 0x29, 0x00
	.type		__unnamed_1,@object
	.size		__unnamed_1,(__unnamed_2 - __unnamed_1)
__unnamed_1:
        /*00d2*/ 	.byte	0x61, 0x75, 0x74, 0x6f, 0x20, 0x63, 0x75, 0x74, 0x65, 0x3a, 0x3a, 0x61, 0x73, 0x5f, 0x70, 0x6f
        /* <DEDUP_REMOVED lines=24> */
        /*0262*/ 	.byte	0x34, 0x30, 0x39, 0x36, 0x3e, 0x3e, 0x3e, 0x3e, 0x5d, 0x00
	.type		__unnamed_2,@object
	.size		__unnamed_2,(.L_2 - __unnamed_2)
__unnamed_2:
        /* <DEDUP_REMOVED lines=42> */
        /*050c*/ 	.byte	0x3e, 0x3e, 0x5d, 0x00
.L_2:


//--------------------- .nv.shared._ZN7cutlass13device_kernelINS_4gemm6kernel13GemmUniversalIN4cute5tupleIJiiiiEEENS1_10collective13CollectiveMmaINS1_35MainloopSm100TmaUmmaWarpSpecializedILi4ELi2ELi4ENS5_IJNS4_1CILi1EEENSA_ILi2EEESB_EEEEENS5_IJNSA_ILi128EEENSA_ILi64EEENSA_ILi32EEEEEENS_10bfloat16_tENS5_IJlSB_lEEESJ_SK_NS4_8TiledMMAINS4_8MMA_AtomIJNS4_20SM100_MMA_F16BF16_SSISJ_SJ_fLi128ELi64ELNS4_4UMMA5MajorE0ELSP_0ELNSO_7ScaleInE0ELSQ_0EEEEEENS4_6LayoutINS5_IJSB_SB_SB_EEENS5_IJNSA_ILi0EEESV_SV_EEEEENS5_IJNS4_10UnderscoreESY_SY_EEEEENS4_23SM90_TMA_LOAD_MULTICASTENS4_14ComposedLayoutINS4_7SwizzleILi2ELi4ELi3EEENS4_18smem_ptr_flag_bitsILi16EEENST_INS5_IJNSA_ILi8EEESH_EEENS5_IJSH_SB_EEEEEEEvNS4_8identityENS4_13SM90_TMA_LOADES1B_vS1C_EENS_8epilogue10collective18CollectiveEpilogueINS1F_23Sm100TmaWarpSpecializedILi3ELi2ELi32ELb1ELb0EEEJSI_NS5_IJNST_ISF_SB_EENST_ISH_SB_EEEEESJ_SK_SJ_SK_NS1F_6fusion15FusionCallbacksIS1J_NS1N_17LinearCombinationISJ_fSJ_fLNS_15FloatRoundStyleE2EEESI_S1M_JEEENS4_5SM1004TMEM4LOAD26SM100_TMEM_LOAD_32dp32b32xES1D_S1B_NS4_39AutoVectorizingCopyWithAssumedAlignmentILi128EEENS4_14SM90_TMA_STOREES1B_S1Y_S1Y_EEEvvEEEEvNT_6ParamsE --------------------------
	.section	.nv.shared._ZN7cutlass13device_kernelINS_4gemm6kernel13GemmUniversalIN4cute5tupleIJiiiiEEENS1_10collective13CollectiveMmaINS1_35MainloopSm100TmaUmmaWarpSpecializedILi4ELi2ELi4ENS5_IJNS4_1CILi1EEENSA_ILi2EEESB_EEEEENS5_IJNSA_ILi128EEENSA_ILi64EEENSA_ILi32EEEEEENS_10bfloat16_tENS5_IJlSB_lEEESJ_SK_NS4_8TiledMMAINS4_8MMA_AtomIJNS4_20SM100_MMA_F16BF16_SSISJ_SJ_fLi128ELi64ELNS4_4UMMA5MajorE0ELSP_0ELNSO_7ScaleInE0ELSQ_0EEEEEENS4_6LayoutINS5_IJSB_SB_SB_EEENS5_IJNSA_ILi0EEESV_SV_EEEEENS5_IJNS4_10UnderscoreESY_SY_EEEEENS4_23SM90_TMA_LOAD_MULTICASTENS4_14ComposedLayoutINS4_7SwizzleILi2ELi4ELi3EEENS4_18smem_ptr_flag_bitsILi16EEENST_INS5_IJNSA_ILi8EEESH_EEENS5_IJSH_SB_EEEEEEEvNS4_8identityENS4_13SM90_TMA_LOADES1B_vS1C_EENS_8epilogue10collective18CollectiveEpilogueINS1F_23Sm100TmaWarpSpecializedILi3ELi2ELi32ELb1ELb0EEEJSI_NS5_IJNST_ISF_SB_EENST_ISH_SB_EEEEESJ_SK_SJ_SK_NS1F_6fusion15FusionCallbacksIS1J_NS1N_17LinearCombinationISJ_fSJ_fLNS_15FloatRoundStyleE2EEESI_S1M_JEEENS4_5SM1004TMEM4LOAD26SM100_TMEM_LOAD_32dp32b32xES1D_S1B_NS4_39AutoVectorizingCopyWithAssumedAlignmentILi128EEENS4_14SM90_TMA_STOREES1B_S1Y_S1Y_EEEvvEEEEvNT_6ParamsE,"aw",@nobits
	.sectionflags	@""
	.align	16
	.zero		1024


//--------------------- .nv.shared.reserved.0     --------------------------
	.section	.nv.shared.reserved.0,"aw",@nobits
	.weak		__nv_reservedSMEM_offset_0_alias
	.size		__nv_reservedSMEM_offset_0_alias, 0, 64
	.other		__nv_reservedSMEM_offset_0_alias,@"STO_CUDA_RESERVED_SHARED STV_DEFAULT"
__nv_reservedSMEM_offset_0_alias:
	.zero		0
.nv.shared.reserved.0:
	.zero		64
	.weak		__nv_reservedSMEM_tcgen05_partition
	.type		__nv_reservedSMEM_tcgen05_partition,@object
	.size		__nv_reservedSMEM_tcgen05_partition,(.L_0 - __nv_reservedSMEM_tcgen05_partition)
__nv_reservedSMEM_tcgen05_partition:
	.zero		32
.L_0:


//--------------------- .nv.global                --------------------------
	.section	.nv.global,"aw",@nobits
.nv.global:
	.type		_ZN39_INTERNAL_f19696ed_4_k_cu_9f1ed5e2_83014cute1_E,@object
	.size		_ZN39_INTERNAL_f19696ed_4_k_cu_9f1ed5e2_83014cute1_E,(_ZN39_INTERNAL_f19696ed_4_k_cu_9f1ed5e2_83014cuda3std3__45__cpo6cbeginE - _ZN39_INTERNAL_f19696ed_4_k_cu_9f1ed5e2_83014cute1_E)
_ZN39_INTERNAL_f19696ed_4_k_cu_9f1ed5e2_83014cute1_E:
	.zero		1
	.type		_ZN39_INTERNAL_f19696ed_4_k_cu_9f1ed5e2_83014cuda3std3__45__cpo6cbeginE,@object
	.size		_ZN39_INTERNAL_f19696ed_4_k_cu_9f1ed5e2_83014cuda3std3__45__cpo6cbeginE,(_ZN39_INTERNAL_f19696ed_4_k_cu_9f1ed5e2_83014cuda3std3__48in_placeE - _ZN39_INTERNAL_f19696ed_4_k_cu_9f1ed5e2_83014cuda3std3__45__cpo6cbeginE)
_ZN39_INTERNAL_f19696ed_4_k_cu_9f1ed5e2_83014cuda3std3__45__cpo6cbeginE:
	.zero		1
	.type		_ZN39_INTERNAL_f19696ed_4_k_cu_9f1ed5e2_83014cuda3std3__48in_placeE,@object
	.size		_ZN39_INTERNAL_f19696ed_4_k_cu_9f1ed5e2_83014cuda3std3__48in_placeE,(_ZN39_INTERNAL_f19696ed_4_k_cu_9f1ed5e2_83014cuda3std6ranges3__45__cpo9iter_moveE - _ZN39_INTERNAL_f19696ed_4_k_cu_9f1ed5e2_83014cuda3std3__48in_placeE)
_ZN39_INTERNAL_f19696ed_4_k_cu_9f1ed5e2_83014cuda3std3__48in_placeE:
	.zero		1
	.type		_ZN39_INTERNAL_f19696ed_4_k_cu_9f1ed5e2_83014cuda3std6ranges3__45__cpo9iter_moveE,@object
	.size		_ZN39_INTERNAL_f19696ed_4_k_cu_9f1ed5e2_83014cuda3std6ranges3__45__cpo9iter_moveE,(_ZN39_INTERNAL_f19696ed_4_k_cu_9f1ed5e2_83014cuda3std3__45__cpo5beginE - _ZN39_INTERNAL_f19696ed_4_k_cu_9f1ed5e2_83014cuda3std6ranges3__45__cpo9iter_moveE)
_ZN39_INTERNAL_f19696ed_4_k_cu_9f1ed5e2_83014cuda3std6ranges3__45__cpo9iter_moveE:
	.zero		1
	.type		_ZN39_INTERNAL_f19696ed_4_k_cu_9f1ed5e2_83014cuda3std3__45__cpo5beginE,@object
	.size		_ZN39_INTERNAL_f19696ed_4_k_cu_9f1ed5e2_83014cuda3std3__45__cpo5beginE,(_ZN39_INTERNAL_f19696ed_4_k_cu_9f1ed5e2_83014cuda3std3__441_GLOBAL__N__f19696ed_4_k_cu_9f1ed5e2_83016ignoreE - _ZN39_INTERNAL_f19696ed_4_k_cu_9f1ed5e2_83014cuda3std3__45__cpo5beginE)
_ZN39_INTERNAL_f19696ed_4_k_cu_9f1ed5e2_83014cuda3std3__45__cpo5beginE:
	.zero		1
	.type		_ZN39_INTERNAL_f19696ed_4_k_cu_9f1ed5e2_83014cuda3std3__441_GLOBAL__N__f19696ed_4_k_cu_9f1ed5e2_83016ignoreE,@object
	.size		_ZN39_INTERNAL_f19696ed_4_k_cu_9f1ed5e2_83014cuda3std3__441_GLOBAL__N__f19696ed_4_k_cu_9f1ed5e2_83016ignoreE,(_ZN39_INTERNAL_f19696ed_4_k_cu_9f1ed5e2_83014cute7productE - _ZN39_INTERNAL_f19696ed_4_k_cu_9f1ed5e2_83014cuda3std3__441_GLOBAL__N__f19696ed_4_k_cu_9f1ed5e2_83016ignoreE)
_ZN39_INTERNAL_f19696ed_4_k_cu_9f1ed5e2_83014cuda3std3__441_GLOBAL__N__f19696ed_4_k_cu_9f1ed5e2_83016ignoreE:
	.zero		1
	.type		_ZN39_INTERNAL_f19696ed_4_k_cu_9f1ed5e2_83014cute7productE,@object
	.size		_ZN39_INTERNAL_f19696ed_4_k_cu_9f1ed5e2_83014cute7productE,(_ZN39_INTERNAL_f19696ed_4_k_cu_9f1ed5e2_83014cuda3std3__45__cpo3endE - _ZN39_INTERNAL_f19696ed_4_k_cu_9f1ed5e2_83014cute7productE)
_ZN39_INTERNAL_f19696ed_4_k_cu_9f1ed5e2_83014cute7productE:
	.zero		1
	.type		_ZN39_INTERNAL_f19696ed_4_k_cu_9f1ed5e2_83014cuda3std3__45__cpo3endE,@object
	.size		_ZN39_INTERNAL_f19696ed_4_k_cu_9f1ed5e2_83014cuda3std3__45__cpo3endE,(_ZN39_INTERNAL_f19696ed_4_k_cu_9f1ed5e2_83014cuda3std3__419piecewise_constructE - _ZN39_INTERNAL_f19696ed_4_k_cu_9f1ed5e2_83014cuda3std3__45__cpo3endE)
_ZN39_INTERNAL_f19696ed_4_k_cu_9f1ed5e2_83014cuda3std3__45__cpo3endE:
	.zero		1
	.type		_ZN39_INTERNAL_f19696ed_4_k_cu_9f1ed5e2_83014cuda3std3__419piecewise_constructE,@object
	.size		_ZN39_INTERNAL_f19696ed_4_k_cu_9f1ed5e2_83014cuda3std3__419piecewise_constructE,(_ZN39_INTERNAL_f19696ed_4_k_cu_9f1ed5e2_83014cuda3std3__45__cpo4cendE - _ZN39_INTERNAL_f19696ed_4_k_cu_9f1ed5e2_83014cuda3std3__419piecewise_constructE)
_ZN39_INTERNAL_f19696ed_4_k_cu_9f1ed5e2_83014cuda3std3__419piecewise_constructE:
	.zero		1
	.type		_ZN39_INTERNAL_f19696ed_4_k_cu_9f1ed5e2_83014cuda3std3__45__cpo4cendE,@object
	.size		_ZN39_INTERNAL_f19696ed_4_k_cu_9f1ed5e2_83014cuda3std3__45__cpo4cendE,(_ZN39_INTERNAL_f19696ed_4_k_cu_9f1ed5e2_83014cuda3std6ranges3__45__cpo4swapE - _ZN39_INTERNAL_f19696ed_4_k_cu_9f1ed5e2_83014cuda3std3__45__cpo4cendE)
_ZN39_INTERNAL_f19696ed_4_k_cu_9f1ed5e2_83014cuda3std3__45__cpo4cendE:
	.zero		1
	.type		_ZN39_INTERNAL_f19696ed_4_k_cu_9f1ed5e2_83014cuda3std6ranges3__45__cpo4swapE,@object
	.size		_ZN39_INTERNAL_f19696ed_4_k_cu_9f1ed5e2_83014cuda3std6ranges3__45__cpo4swapE,(.L_10 - _ZN39_INTERNAL_f19696ed_4_k_cu_9f1ed5e2_83014cuda3std6ranges3__45__cpo4swapE)
_ZN39_INTERNAL_f19696ed_4_k_cu_9f1ed5e2_83014cuda3std6ranges3__45__cpo4swapE:
	.zero		1
.L_10:


//--------------------- .nv.constant0._ZN7cutlass13device_kernelINS_4gemm6kernel13GemmUniversalIN4cute5tupleIJiiiiEEENS1_10collective13CollectiveMmaINS1_35MainloopSm100TmaUmmaWarpSpecializedILi4ELi2ELi4ENS5_IJNS4_1CILi1EEENSA_ILi2EEESB_EEEEENS5_IJNSA_ILi128EEENSA_ILi64EEENSA_ILi32EEEEEENS_10bfloat16_tENS5_IJlSB_lEEESJ_SK_NS4_8TiledMMAINS4_8MMA_AtomIJNS4_20SM100_MMA_F16BF16_SSISJ_SJ_fLi128ELi64ELNS4_4UMMA5MajorE0ELSP_0ELNSO_7ScaleInE0ELSQ_0EEEEEENS4_6LayoutINS5_IJSB_SB_SB_EEENS5_IJNSA_ILi0EEESV_SV_EEEEENS5_IJNS4_10UnderscoreESY_SY_EEEEENS4_23SM90_TMA_LOAD_MULTICASTENS4_14ComposedLayoutINS4_7SwizzleILi2ELi4ELi3EEENS4_18smem_ptr_flag_bitsILi16EEENST_INS5_IJNSA_ILi8EEESH_EEENS5_IJSH_SB_EEEEEEEvNS4_8identityENS4_13SM90_TMA_LOADES1B_vS1C_EENS_8epilogue10collective18CollectiveEpilogueINS1F_23Sm100TmaWarpSpecializedILi3ELi2ELi32ELb1ELb0EEEJSI_NS5_IJNST_ISF_SB_EENST_ISH_SB_EEEEESJ_SK_SJ_SK_NS1F_6fusion15FusionCallbacksIS1J_NS1N_17LinearCombinationISJ_fSJ_fLNS_15FloatRoundStyleE2EEESI_S1M_JEEENS4_5SM1004TMEM4LOAD26SM100_TMEM_LOAD_32dp32b32xES1D_S1B_NS4_39AutoVectorizingCopyWithAssumedAlignmentILi128EEENS4_14SM90_TMA_STOREES1B_S1Y_S1Y_EEEvvEEEEvNT_6ParamsE --------------------------
	.section	.nv.constant0._ZN7cutlass13device_kernelINS_4gemm6kernel13GemmUniversalIN4cute5tupleIJiiiiEEENS1_10collective13CollectiveMmaINS1_35MainloopSm100TmaUmmaWarpSpecializedILi4ELi2ELi4ENS5_IJNS4_1CILi1EEENSA_ILi2EEESB_EEEEENS5_IJNSA_ILi128EEENSA_ILi64EEENSA_ILi32EEEEEENS_10bfloat16_tENS5_IJlSB_lEEESJ_SK_NS4_8TiledMMAINS4_8MMA_AtomIJNS4_20SM100_MMA_F16BF16_SSISJ_SJ_fLi128ELi64ELNS4_4UMMA5MajorE0ELSP_0ELNSO_7ScaleInE0ELSQ_0EEEEEENS4_6LayoutINS5_IJSB_SB_SB_EEENS5_IJNSA_ILi0EEESV_SV_EEEEENS5_IJNS4_10UnderscoreESY_SY_EEEEENS4_23SM90_TMA_LOAD_MULTICASTENS4_14ComposedLayoutINS4_7SwizzleILi2ELi4ELi3EEENS4_18smem_ptr_flag_bitsILi16EEENST_INS5_IJNSA_ILi8EEESH_EEENS5_IJSH_SB_EEEEEEEvNS4_8identityENS4_13SM90_TMA_LOADES1B_vS1C_EENS_8epilogue10collective18CollectiveEpilogueINS1F_23Sm100TmaWarpSpecializedILi3ELi2ELi32ELb1ELb0EEEJSI_NS5_IJNST_ISF_SB_EENST_ISH_SB_EEEEESJ_SK_SJ_SK_NS1F_6fusion15FusionCallbacksIS1J_NS1N_17LinearCombinationISJ_fSJ_fLNS_15FloatRoundStyleE2EEESI_S1M_JEEENS4_5SM1004TMEM4LOAD26SM100_TMEM_LOAD_32dp32b32xES1D_S1B_NS4_39AutoVectorizingCopyWithAssumedAlignmentILi128EEENS4_14SM90_TMA_STOREES1B_S1Y_S1Y_EEEvvEEEEvNT_6ParamsE,"a",@progbits
	.sectionflags	@""
	.align	4
.nv.constant0._ZN7cutlass13device_kernelINS_4gemm6kernel13GemmUniversalIN4cute5tupleIJiiiiEEENS1_10collective13CollectiveMmaINS1_35MainloopSm100TmaUmmaWarpSpecializedILi4ELi2ELi4ENS5_IJNS4_1CILi1EEENSA_ILi2EEESB_EEEEENS5_IJNSA_ILi128EEENSA_ILi64EEENSA_ILi32EEEEEENS_10bfloat16_tENS5_IJlSB_lEEESJ_SK_NS4_8TiledMMAINS4_8MMA_AtomIJNS4_20SM100_MMA_F16BF16_SSISJ_SJ_fLi128ELi64ELNS4_4UMMA5MajorE0ELSP_0ELNSO_7ScaleInE0ELSQ_0EEEEEENS4_6LayoutINS5_IJSB_SB_SB_EEENS5_IJNSA_ILi0EEESV_SV_EEEEENS5_IJNS4_10UnderscoreESY_SY_EEEEENS4_23SM90_TMA_LOAD_MULTICASTENS4_14ComposedLayoutINS4_7SwizzleILi2ELi4ELi3EEENS4_18smem_ptr_flag_bitsILi16EEENST_INS5_IJNSA_ILi8EEESH_EEENS5_IJSH_SB_EEEEEEEvNS4_8identityENS4_13SM90_TMA_LOADES1B_vS1C_EENS_8epilogue10collective18CollectiveEpilogueINS1F_23Sm100TmaWarpSpecializedILi3ELi2ELi32ELb1ELb0EEEJSI_NS5_IJNST_ISF_SB_EENST_ISH_SB_EEEEESJ_SK_SJ_SK_NS1F_6fusion15FusionCallbacksIS1J_NS1N_17LinearCombinationISJ_fSJ_fLNS_15FloatRoundStyleE2EEESI_S1M_JEEENS4_5SM1004TMEM4LOAD26SM100_TMEM_LOAD_32dp32b32xES1D_S1B_NS4_39AutoVectorizingCopyWithAssumedAlignmentILi128EEENS4_14SM90_TMA_STOREES1B_S1Y_S1Y_EEEvvEEEEvNT_6ParamsE:
	.zero		2944


//--------------------- SYMBOLS --------------------------

	.type		.nv.reservedSmem.offset0,@object
	.size		.nv.reservedSmem.offset0,0x4
	.type		.nv.reservedSmem.cap,@object
	.size		.nv.reservedSmem.cap,0x4
	.type		__assertfail,@function
